//
// Generated by NVIDIA NVVM Compiler
//
// Compiler Build ID: CL-36424714
// Cuda compilation tools, release 13.0, V13.0.88
// Based on NVVM 20.0.0
//

.version 9.0
.target sm_100
.address_size 64

	// .globl	k_hist_rows

.visible .entry k_hist_rows(
	.param .u64 .ptr .align 1 k_hist_rows_param_0,
	.param .u32 k_hist_rows_param_1,
	.param .u32 k_hist_rows_param_2,
	.param .u64 .ptr .align 1 k_hist_rows_param_3
)
{
	.reg .pred 	%p<6>;
	.reg .b32 	%r<14>;
	.reg .b64 	%rd<9>;

	ld.param.u64 	%rd3, [k_hist_rows_param_0];
	ld.param.u32 	%r7, [k_hist_rows_param_1];
	ld.param.u32 	%r8, [k_hist_rows_param_2];
	ld.param.u64 	%rd4, [k_hist_rows_param_3];
	mov.u32 	%r9, %ctaid.x;
	mov.u32 	%r1, %ntid.x;
	mov.u32 	%r10, %tid.x;
	mad.lo.s32 	%r13, %r9, %r1, %r10;
	setp.ge.s32 	%p1, %r13, %r7;
	@%p1 bra 	$L__BB0_5;
	mov.u32 	%r11, %nctaid.x;
	mul.lo.s32 	%r3, %r1, %r11;
	cvta.to.global.u64 	%rd1, %rd3;
	cvta.to.global.u64 	%rd2, %rd4;
$L__BB0_2:
	mul.wide.s32 	%rd5, %r13, 4;
	add.s64 	%rd6, %rd1, %rd5;
	ld.global.nc.u32 	%r5, [%rd6];
	setp.lt.s32 	%p2, %r5, 0;
	setp.ge.s32 	%p3, %r5, %r8;
	or.pred  	%p4, %p2, %p3;
	@%p4 bra 	$L__BB0_4;
	mul.wide.u32 	%rd7, %r5, 4;
	add.s64 	%rd8, %rd2, %rd7;
	atom.global.add.u32 	%r12, [%rd8], 1;
$L__BB0_4:
	add.s32 	%r13, %r13, %r3;
	setp.lt.s32 	%p5, %r13, %r7;
	@%p5 bra 	$L__BB0_2;
$L__BB0_5:
	ret;

}
	// .globl	k_stable_scatter_single
.visible .entry k_stable_scatter_single(
	.param .u64 .ptr .align 1 k_stable_scatter_single_param_0,
	.param .u64 .ptr .align 1 k_stable_scatter_single_param_1,
	.param .u64 .ptr .align 1 k_stable_scatter_single_param_2,
	.param .u32 k_stable_scatter_single_param_3,
	.param .u32 k_stable_scatter_single_param_4,
	.param .u64 .ptr .align 1 k_stable_scatter_single_param_5,
	.param .u64 .ptr .align 1 k_stable_scatter_single_param_6,
	.param .u64 .ptr .align 1 k_stable_scatter_single_param_7
)
{
	.reg .pred 	%p<57>;
	.reg .b32 	%r<83>;
	.reg .b32 	%f<16>;
	.reg .b64 	%rd<113>;

	ld.param.u64 	%rd22, [k_stable_scatter_single_param_0];
	ld.param.u64 	%rd23, [k_stable_scatter_single_param_1];
	ld.param.u64 	%rd24, [k_stable_scatter_single_param_2];
	ld.param.u32 	%r27, [k_stable_scatter_single_param_3];
	ld.param.u32 	%r28, [k_stable_scatter_single_param_4];
	ld.param.u64 	%rd25, [k_stable_scatter_single_param_5];
	ld.param.u64 	%rd26, [k_stable_scatter_single_param_6];
	ld.param.u64 	%rd27, [k_stable_scatter_single_param_7];
	cvta.to.global.u64 	%rd1, %rd27;
	cvta.to.global.u64 	%rd2, %rd24;
	cvta.to.global.u64 	%rd3, %rd26;
	cvta.to.global.u64 	%rd4, %rd23;
	cvta.to.global.u64 	%rd5, %rd25;
	cvta.to.global.u64 	%rd6, %rd22;
	mov.u32 	%r29, %ctaid.x;
	mov.u32 	%r30, %tid.x;
	or.b32  	%r31, %r29, %r30;
	setp.ne.s32 	%p1, %r31, 0;
	setp.lt.s32 	%p2, %r27, 1;
	or.pred  	%p3, %p1, %p2;
	@%p3 bra 	$L__BB1_41;
	and.b32  	%r1, %r27, 7;
	setp.lt.u32 	%p4, %r27, 8;
	mov.b32 	%r81, 0;
	@%p4 bra 	$L__BB1_20;
	and.b32  	%r81, %r27, 2147483640;
	neg.s32 	%r79, %r81;
	add.s64 	%rd112, %rd6, 16;
	add.s64 	%rd111, %rd4, 16;
	add.s64 	%rd110, %rd2, 16;
$L__BB1_3:
	.pragma "nounroll";
	ld.global.nc.u32 	%r5, [%rd112+-16];
	setp.lt.s32 	%p5, %r5, 0;
	setp.ge.s32 	%p6, %r5, %r28;
	or.pred  	%p7, %p5, %p6;
	@%p7 bra 	$L__BB1_5;
	mul.wide.u32 	%rd28, %r5, 4;
	add.s64 	%rd29, %rd5, %rd28;
	ld.global.u32 	%r33, [%rd29];
	add.s32 	%r34, %r33, 1;
	st.global.u32 	[%rd29], %r34;
	ld.global.nc.u32 	%r35, [%rd111+-16];
	mul.wide.s32 	%rd30, %r33, 4;
	add.s64 	%rd31, %rd3, %rd30;
	st.global.u32 	[%rd31], %r35;
	ld.global.nc.f32 	%f1, [%rd110+-16];
	add.s64 	%rd32, %rd1, %rd30;
	st.global.f32 	[%rd32], %f1;
$L__BB1_5:
	ld.global.nc.u32 	%r6, [%rd112+-12];
	setp.lt.s32 	%p8, %r6, 0;
	setp.ge.s32 	%p9, %r6, %r28;
	or.pred  	%p10, %p8, %p9;
	@%p10 bra 	$L__BB1_7;
	mul.wide.u32 	%rd33, %r6, 4;
	add.s64 	%rd34, %rd5, %rd33;
	ld.global.u32 	%r36, [%rd34];
	add.s32 	%r37, %r36, 1;
	st.global.u32 	[%rd34], %r37;
	ld.global.nc.u32 	%r38, [%rd111+-12];
	mul.wide.s32 	%rd35, %r36, 4;
	add.s64 	%rd36, %rd3, %rd35;
	st.global.u32 	[%rd36], %r38;
	ld.global.nc.f32 	%f2, [%rd110+-12];
	add.s64 	%rd37, %rd1, %rd35;
	st.global.f32 	[%rd37], %f2;
$L__BB1_7:
	ld.global.nc.u32 	%r7, [%rd112+-8];
	setp.lt.s32 	%p11, %r7, 0;
	setp.ge.s32 	%p12, %r7, %r28;
	or.pred  	%p13, %p11, %p12;
	@%p13 bra 	$L__BB1_9;
	mul.wide.u32 	%rd38, %r7, 4;
	add.s64 	%rd39, %rd5, %rd38;
	ld.global.u32 	%r39, [%rd39];
	add.s32 	%r40, %r39, 1;
	st.global.u32 	[%rd39], %r40;
	ld.global.nc.u32 	%r41, [%rd111+-8];
	mul.wide.s32 	%rd40, %r39, 4;
	add.s64 	%rd41, %rd3, %rd40;
	st.global.u32 	[%rd41], %r41;
	ld.global.nc.f32 	%f3, [%rd110+-8];
	add.s64 	%rd42, %rd1, %rd40;
	st.global.f32 	[%rd42], %f3;
$L__BB1_9:
	ld.global.nc.u32 	%r8, [%rd112+-4];
	setp.lt.s32 	%p14, %r8, 0;
	setp.ge.s32 	%p15, %r8, %r28;
	or.pred  	%p16, %p14, %p15;
	@%p16 bra 	$L__BB1_11;
	mul.wide.u32 	%rd43, %r8, 4;
	add.s64 	%rd44, %rd5, %rd43;
	ld.global.u32 	%r42, [%rd44];
	add.s32 	%r43, %r42, 1;
	st.global.u32 	[%rd44], %r43;
	ld.global.nc.u32 	%r44, [%rd111+-4];
	mul.wide.s32 	%rd45, %r42, 4;
	add.s64 	%rd46, %rd3, %rd45;
	st.global.u32 	[%rd46], %r44;
	ld.global.nc.f32 	%f4, [%rd110+-4];
	add.s64 	%rd47, %rd1, %rd45;
	st.global.f32 	[%rd47], %f4;
$L__BB1_11:
	ld.global.nc.u32 	%r9, [%rd112];
	setp.lt.s32 	%p17, %r9, 0;
	setp.ge.s32 	%p18, %r9, %r28;
	or.pred  	%p19, %p17, %p18;
	@%p19 bra 	$L__BB1_13;
	mul.wide.u32 	%rd48, %r9, 4;
	add.s64 	%rd49, %rd5, %rd48;
	ld.global.u32 	%r45, [%rd49];
	add.s32 	%r46, %r45, 1;
	st.global.u32 	[%rd49], %r46;
	ld.global.nc.u32 	%r47, [%rd111];
	mul.wide.s32 	%rd50, %r45, 4;
	add.s64 	%rd51, %rd3, %rd50;
	st.global.u32 	[%rd51], %r47;
	ld.global.nc.f32 	%f5, [%rd110];
	add.s64 	%rd52, %rd1, %rd50;
	st.global.f32 	[%rd52], %f5;
$L__BB1_13:
	ld.global.nc.u32 	%r10, [%rd112+4];
	setp.lt.s32 	%p20, %r10, 0;
	setp.ge.s32 	%p21, %r10, %r28;
	or.pred  	%p22, %p20, %p21;
	@%p22 bra 	$L__BB1_15;
	mul.wide.u32 	%rd53, %r10, 4;
	add.s64 	%rd54, %rd5, %rd53;
	ld.global.u32 	%r48, [%rd54];
	add.s32 	%r49, %r48, 1;
	st.global.u32 	[%rd54], %r49;
	ld.global.nc.u32 	%r50, [%rd111+4];
	mul.wide.s32 	%rd55, %r48, 4;
	add.s64 	%rd56, %rd3, %rd55;
	st.global.u32 	[%rd56], %r50;
	ld.global.nc.f32 	%f6, [%rd110+4];
	add.s64 	%rd57, %rd1, %rd55;
	st.global.f32 	[%rd57], %f6;
$L__BB1_15:
	ld.global.nc.u32 	%r11, [%rd112+8];
	setp.lt.s32 	%p23, %r11, 0;
	setp.ge.s32 	%p24, %r11, %r28;
	or.pred  	%p25, %p23, %p24;
	@%p25 bra 	$L__BB1_17;
	mul.wide.u32 	%rd58, %r11, 4;
	add.s64 	%rd59, %rd5, %rd58;
	ld.global.u32 	%r51, [%rd59];
	add.s32 	%r52, %r51, 1;
	st.global.u32 	[%rd59], %r52;
	ld.global.nc.u32 	%r53, [%rd111+8];
	mul.wide.s32 	%rd60, %r51, 4;
	add.s64 	%rd61, %rd3, %rd60;
	st.global.u32 	[%rd61], %r53;
	ld.global.nc.f32 	%f7, [%rd110+8];
	add.s64 	%rd62, %rd1, %rd60;
	st.global.f32 	[%rd62], %f7;
$L__BB1_17:
	ld.global.nc.u32 	%r12, [%rd112+12];
	setp.lt.s32 	%p26, %r12, 0;
	setp.ge.s32 	%p27, %r12, %r28;
	or.pred  	%p28, %p26, %p27;
	@%p28 bra 	$L__BB1_19;
	mul.wide.u32 	%rd63, %r12, 4;
	add.s64 	%rd64, %rd5, %rd63;
	ld.global.u32 	%r54, [%rd64];
	add.s32 	%r55, %r54, 1;
	st.global.u32 	[%rd64], %r55;
	ld.global.nc.u32 	%r56, [%rd111+12];
	mul.wide.s32 	%rd65, %r54, 4;
	add.s64 	%rd66, %rd3, %rd65;
	st.global.u32 	[%rd66], %r56;
	ld.global.nc.f32 	%f8, [%rd110+12];
	add.s64 	%rd67, %rd1, %rd65;
	st.global.f32 	[%rd67], %f8;
$L__BB1_19:
	add.s32 	%r79, %r79, 8;
	add.s64 	%rd112, %rd112, 32;
	add.s64 	%rd111, %rd111, 32;
	add.s64 	%rd110, %rd110, 32;
	setp.ne.s32 	%p29, %r79, 0;
	@%p29 bra 	$L__BB1_3;
$L__BB1_20:
	setp.eq.s32 	%p30, %r1, 0;
	@%p30 bra 	$L__BB1_41;
	and.b32  	%r15, %r27, 3;
	setp.lt.u32 	%p31, %r1, 4;
	@%p31 bra 	$L__BB1_31;
	mul.wide.u32 	%rd68, %r81, 4;
	add.s64 	%rd16, %rd6, %rd68;
	ld.global.nc.u32 	%r16, [%rd16];
	setp.lt.s32 	%p32, %r16, 0;
	setp.ge.s32 	%p33, %r16, %r28;
	add.s64 	%rd17, %rd4, %rd68;
	add.s64 	%rd18, %rd2, %rd68;
	or.pred  	%p34, %p32, %p33;
	@%p34 bra 	$L__BB1_24;
	mul.wide.u32 	%rd69, %r16, 4;
	add.s64 	%rd70, %rd5, %rd69;
	ld.global.u32 	%r57, [%rd70];
	add.s32 	%r58, %r57, 1;
	st.global.u32 	[%rd70], %r58;
	ld.global.nc.u32 	%r59, [%rd17];
	mul.wide.s32 	%rd71, %r57, 4;
	add.s64 	%rd72, %rd3, %rd71;
	st.global.u32 	[%rd72], %r59;
	ld.global.nc.f32 	%f9, [%rd18];
	add.s64 	%rd73, %rd1, %rd71;
	st.global.f32 	[%rd73], %f9;
$L__BB1_24:
	ld.global.nc.u32 	%r17, [%rd16+4];
	setp.lt.s32 	%p35, %r17, 0;
	setp.ge.s32 	%p36, %r17, %r28;
	or.pred  	%p37, %p35, %p36;
	@%p37 bra 	$L__BB1_26;
	mul.wide.u32 	%rd74, %r17, 4;
	add.s64 	%rd75, %rd5, %rd74;
	ld.global.u32 	%r60, [%rd75];
	add.s32 	%r61, %r60, 1;
	st.global.u32 	[%rd75], %r61;
	ld.global.nc.u32 	%r62, [%rd17+4];
	mul.wide.s32 	%rd76, %r60, 4;
	add.s64 	%rd77, %rd3, %rd76;
	st.global.u32 	[%rd77], %r62;
	ld.global.nc.f32 	%f10, [%rd18+4];
	add.s64 	%rd78, %rd1, %rd76;
	st.global.f32 	[%rd78], %f10;
$L__BB1_26:
	ld.global.nc.u32 	%r18, [%rd16+8];
	setp.lt.s32 	%p38, %r18, 0;
	setp.ge.s32 	%p39, %r18, %r28;
	or.pred  	%p40, %p38, %p39;
	@%p40 bra 	$L__BB1_28;
	mul.wide.u32 	%rd79, %r18, 4;
	add.s64 	%rd80, %rd5, %rd79;
	ld.global.u32 	%r63, [%rd80];
	add.s32 	%r64, %r63, 1;
	st.global.u32 	[%rd80], %r64;
	ld.global.nc.u32 	%r65, [%rd17+8];
	mul.wide.s32 	%rd81, %r63, 4;
	add.s64 	%rd82, %rd3, %rd81;
	st.global.u32 	[%rd82], %r65;
	ld.global.nc.f32 	%f11, [%rd18+8];
	add.s64 	%rd83, %rd1, %rd81;
	st.global.f32 	[%rd83], %f11;
$L__BB1_28:
	ld.global.nc.u32 	%r19, [%rd16+12];
	setp.lt.s32 	%p41, %r19, 0;
	setp.ge.s32 	%p42, %r19, %r28;
	or.pred  	%p43, %p41, %p42;
	@%p43 bra 	$L__BB1_30;
	mul.wide.u32 	%rd84, %r19, 4;
	add.s64 	%rd85, %rd5, %rd84;
	ld.global.u32 	%r66, [%rd85];
	add.s32 	%r67, %r66, 1;
	st.global.u32 	[%rd85], %r67;
	ld.global.nc.u32 	%r68, [%rd17+12];
	mul.wide.s32 	%rd86, %r66, 4;
	add.s64 	%rd87, %rd3, %rd86;
	st.global.u32 	[%rd87], %r68;
	ld.global.nc.f32 	%f12, [%rd18+12];
	add.s64 	%rd88, %rd1, %rd86;
	st.global.f32 	[%rd88], %f12;
$L__BB1_30:
	add.s32 	%r81, %r81, 4;
$L__BB1_31:
	setp.eq.s32 	%p44, %r15, 0;
	@%p44 bra 	$L__BB1_41;
	setp.eq.s32 	%p45, %r15, 1;
	@%p45 bra 	$L__BB1_38;
	mul.wide.u32 	%rd89, %r81, 4;
	add.s64 	%rd19, %rd6, %rd89;
	ld.global.nc.u32 	%r22, [%rd19];
	setp.lt.s32 	%p46, %r22, 0;
	setp.ge.s32 	%p47, %r22, %r28;
	add.s64 	%rd20, %rd4, %rd89;
	add.s64 	%rd21, %rd2, %rd89;
	or.pred  	%p48, %p46, %p47;
	@%p48 bra 	$L__BB1_35;
	mul.wide.u32 	%rd90, %r22, 4;
	add.s64 	%rd91, %rd5, %rd90;
	ld.global.u32 	%r69, [%rd91];
	add.s32 	%r70, %r69, 1;
	st.global.u32 	[%rd91], %r70;
	ld.global.nc.u32 	%r71, [%rd20];
	mul.wide.s32 	%rd92, %r69, 4;
	add.s64 	%rd93, %rd3, %rd92;
	st.global.u32 	[%rd93], %r71;
	ld.global.nc.f32 	%f13, [%rd21];
	add.s64 	%rd94, %rd1, %rd92;
	st.global.f32 	[%rd94], %f13;
$L__BB1_35:
	ld.global.nc.u32 	%r23, [%rd19+4];
	setp.lt.s32 	%p49, %r23, 0;
	setp.ge.s32 	%p50, %r23, %r28;
	or.pred  	%p51, %p49, %p50;
	@%p51 bra 	$L__BB1_37;
	mul.wide.u32 	%rd95, %r23, 4;
	add.s64 	%rd96, %rd5, %rd95;
	ld.global.u32 	%r72, [%rd96];
	add.s32 	%r73, %r72, 1;
	st.global.u32 	[%rd96], %r73;
	ld.global.nc.u32 	%r74, [%rd20+4];
	mul.wide.s32 	%rd97, %r72, 4;
	add.s64 	%rd98, %rd3, %rd97;
	st.global.u32 	[%rd98], %r74;
	ld.global.nc.f32 	%f14, [%rd21+4];
	add.s64 	%rd99, %rd1, %rd97;
	st.global.f32 	[%rd99], %f14;
$L__BB1_37:
	add.s32 	%r81, %r81, 2;
$L__BB1_38:
	and.b32  	%r75, %r27, 1;
	setp.eq.b32 	%p52, %r75, 1;
	not.pred 	%p53, %p52;
	@%p53 bra 	$L__BB1_41;
	mul.wide.u32 	%rd100, %r81, 4;
	add.s64 	%rd101, %rd6, %rd100;
	ld.global.nc.u32 	%r26, [%rd101];
	setp.lt.s32 	%p54, %r26, 0;
	setp.ge.s32 	%p55, %r26, %r28;
	or.pred  	%p56, %p54, %p55;
	@%p56 bra 	$L__BB1_41;
	mul.wide.u32 	%rd102, %r26, 4;
	add.s64 	%rd103, %rd5, %rd102;
	ld.global.u32 	%r76, [%rd103];
	add.s32 	%r77, %r76, 1;
	st.global.u32 	[%rd103], %r77;
	add.s64 	%rd105, %rd4, %rd100;
	ld.global.nc.u32 	%r78, [%rd105];
	mul.wide.s32 	%rd106, %r76, 4;
	add.s64 	%rd107, %rd3, %rd106;
	st.global.u32 	[%rd107], %r78;
	add.s64 	%rd108, %rd2, %rd100;
	ld.global.nc.f32 	%f15, [%rd108];
	add.s64 	%rd109, %rd1, %rd106;
	st.global.f32 	[%rd109], %f15;
$L__BB1_41:
	ret;

}


// ===== COMPILED SASS (sm_100) =====

	.target	sm_100

	.elftype	@"ET_EXEC"


//--------------------- .note.nv.tkinfo           --------------------------
	.section	.note.nv.tkinfo,"",@"SHT_NOTE"
	.sectionflags	@"SHF_NOTE_NV_TKINFO"
	.tkinfo
        /*0018*/ 	.word	0x00000002
        /*0030*/ 	.string	""
        /*0030*/ 	.string	"ptxas"
        /*0030*/ 	.string	"Cuda compilation tools, release 13.0, V13.0.88"
        /*0030*/ 	.string	"Build cuda_13.0.r13.0/compiler.36424714_0"
        /*0030*/ 	.string	"-arch sm_100 -m 64 "



//--------------------- .note.nv.cuinfo           --------------------------
	.section	.note.nv.cuinfo,"",@"SHT_NOTE"
	.sectionflags	@"SHF_NOTE_NV_CUINFO"
        /*0018*/ 	.short	0x0002
        /*001a*/ 	.short	0x0064
        /*001c*/ 	.short	0x0082
	.zero		2


//--------------------- .nv.info                  --------------------------
	.section	.nv.info,"",@"SHT_CUDA_INFO"
	.align	4


	//----- nvinfo : EIATTR_REGCOUNT
	.align		4
        /*0000*/ 	.byte	0x04, 0x2f
        /*0002*/ 	.short	(.L_1 - .L_0)
	.align		4
.L_0:
        /*0004*/ 	.word	index@(k_hist_rows)
        /*0008*/ 	.word	0x0000000e


	//----- nvinfo : EIATTR_FRAME_SIZE
	.align		4
.L_1:
        /*000c*/ 	.byte	0x04, 0x11
        /*000e*/ 	.short	(.L_3 - .L_2)
	.align		4
.L_2:
        /*0010*/ 	.word	index@(k_hist_rows)
        /*0014*/ 	.word	0x00000000


	//----- nvinfo : EIATTR_REGCOUNT
	.align		4
.L_3:
        /*0018*/ 	.byte	0x04, 0x2f
        /*001a*/ 	.short	(.L_5 - .L_4)
	.align		4
.L_4:
        /*001c*/ 	.word	index@(k_stable_scatter_single)
        /*0020*/ 	.word	0x00000020


	//----- nvinfo : EIATTR_FRAME_SIZE
	.align		4
.L_5:
        /*0024*/ 	.byte	0x04, 0x11
        /*0026*/ 	.short	(.L_7 - .L_6)
	.align		4
.L_6:
        /*0028*/ 	.word	index@(k_stable_scatter_single)
        /*002c*/ 	.word	0x00000000


	//----- nvinfo : EIATTR_MIN_STACK_SIZE
	.align		4
.L_7:
        /*0030*/ 	.byte	0x04, 0x12
        /*0032*/ 	.short	(.L_9 - .L_8)
	.align		4
.L_8:
        /*0034*/ 	.word	index@(k_stable_scatter_single)
        /*0038*/ 	.word	0x00000000


	//----- nvinfo : EIATTR_MIN_STACK_SIZE
	.align		4
.L_9:
        /*003c*/ 	.byte	0x04, 0x12
        /*003e*/ 	.short	(.L_11 - .L_10)
	.align		4
.L_10:
        /*0040*/ 	.word	index@(k_hist_rows)
        /*0044*/ 	.word	0x00000000
.L_11:


//--------------------- .nv.compat                --------------------------
	.section	.nv.compat,"",@"SHT_CUDA_COMPAT_INFO"
	.align	4
        /*0000*/ 	.byte	0x02, 0x09, 0x00, 0x00, 0x02, 0x02, 0x01, 0x00, 0x02, 0x05, 0x05, 0x00, 0x03, 0x07, 0x01, 0x01
        /*0010*/ 	.byte	0x02, 0x03, 0x00, 0x00, 0x02, 0x06, 0x01, 0x00, 0x04, 0x0b, 0x08, 0x00, 0x09, 0x00, 0x00, 0x00
        /*0020*/ 	.byte	0x00, 0x00, 0x00, 0x00


//--------------------- .nv.info.k_stable_scatter_single --------------------------
	.section	.nv.info.k_stable_scatter_single,"",@"SHT_CUDA_INFO"
	.sectionflags	@""
	.align	4


	//----- nvinfo : EIATTR_CUDA_API_VERSION
	.align		4
        /*0000*/ 	.byte	0x04, 0x37
        /*0002*/ 	.short	(.L_13 - .L_12)
.L_12:
        /*0004*/ 	.word	0x00000082


	//----- nvinfo : EIATTR_KPARAM_INFO
	.align		4
.L_13:
        /*0008*/ 	.byte	0x04, 0x17
        /*000a*/ 	.short	(.L_15 - .L_14)
.L_14:
        /*000c*/ 	.word	0x00000000
        /*0010*/ 	.short	0x0007
        /*0012*/ 	.short	0x0030
        /*0014*/ 	.byte	0x00, 0xf5, 0x21, 0x00


	//----- nvinfo : EIATTR_KPARAM_INFO
	.align		4
.L_15:
        /*0018*/ 	.byte	0x04, 0x17
        /*001a*/ 	.short	(.L_17 - .L_16)
.L_16:
        /*001c*/ 	.word	0x00000000
        /*0020*/ 	.short	0x0006
        /*0022*/ 	.short	0x0028
        /*0024*/ 	.byte	0x00, 0xf5, 0x21, 0x00


	//----- nvinfo : EIATTR_KPARAM_INFO
	.align		4
.L_17:
        /*0028*/ 	.byte	0x04, 0x17
        /*002a*/ 	.short	(.L_19 - .L_18)
.L_18:
        /*002c*/ 	.word	0x00000000
        /*0030*/ 	.short	0x0005
        /*0032*/ 	.short	0x0020
        /*0034*/ 	.byte	0x00, 0xf5, 0x21, 0x00


	//----- nvinfo : EIATTR_KPARAM_INFO
	.align		4
.L_19:
        /*0038*/ 	.byte	0x04, 0x17
        /*003a*/ 	.short	(.L_21 - .L_20)
.L_20:
        /*003c*/ 	.word	0x00000000
        /*0040*/ 	.short	0x0004
        /*0042*/ 	.short	0x001c
        /*0044*/ 	.byte	0x00, 0xf0, 0x11, 0x00


	//----- nvinfo : EIATTR_KPARAM_INFO
	.align		4
.L_21:
        /*0048*/ 	.byte	0x04, 0x17
        /*004a*/ 	.short	(.L_23 - .L_22)
.L_22:
        /*004c*/ 	.word	0x00000000
        /*0050*/ 	.short	0x0003
        /*0052*/ 	.short	0x0018
        /*0054*/ 	.byte	0x00, 0xf0, 0x11, 0x00


	//----- nvinfo : EIATTR_KPARAM_INFO
	.align		4
.L_23:
        /*0058*/ 	.byte	0x04, 0x17
        /*005a*/ 	.short	(.L_25 - .L_24)
.L_24:
        /*005c*/ 	.word	0x00000000
        /*0060*/ 	.short	0x0002
        /*0062*/ 	.short	0x0010
        /*0064*/ 	.byte	0x00, 0xf5, 0x21, 0x00


	//----- nvinfo : EIATTR_KPARAM_INFO
	.align		4
.L_25:
        /*0068*/ 	.byte	0x04, 0x17
        /*006a*/ 	.short	(.L_27 - .L_26)
.L_26:
        /*006c*/ 	.word	0x00000000
        /*0070*/ 	.short	0x0001
        /*0072*/ 	.short	0x0008
        /*0074*/ 	.byte	0x00, 0xf5, 0x21, 0x00


	//----- nvinfo : EIATTR_KPARAM_INFO
	.align		4
.L_27:
        /*0078*/ 	.byte	0x04, 0x17
        /*007a*/ 	.short	(.L_29 - .L_28)
.L_28:
        /*007c*/ 	.word	0x00000000
        /*0080*/ 	.short	0x0000
        /*0082*/ 	.short	0x0000
        /*0084*/ 	.byte	0x00, 0xf5, 0x21, 0x00


	//----- nvinfo : EIATTR_SPARSE_MMA_MASK
	.align		4
.L_29:
        /*0088*/ 	.byte	0x03, 0x50
        /*008a*/ 	.short	0x0000


	//----- nvinfo : EIATTR_MAXREG_COUNT
	.align		4
        /*008c*/ 	.byte	0x03, 0x1b
        /*008e*/ 	.short	0x00ff


	//----- nvinfo : EIATTR_MERCURY_ISA_VERSION
	.align		4
        /*0090*/ 	.byte	0x03, 0x5f
        /*0092*/ 	.short	0x0101


	//----- nvinfo : EIATTR_VRC_CTA_INIT_COUNT
	.align		4
        /*0094*/ 	.byte	0x02, 0x4a
	.zero		1
	.zero		1


	//----- nvinfo : EIATTR_EXIT_INSTR_OFFSETS
	.align		4
        /*0098*/ 	.byte	0x04, 0x1c
        /*009a*/ 	.short	(.L_31 - .L_30)


	//   ....[0]....
.L_30:
        /*009c*/ 	.word	0x00000060


	//   ....[1]....
        /*00a0*/ 	.word	0x00000a70


	//   ....[2]....
        /*00a4*/ 	.word	0x00000f60


	//   ....[3]....
        /*00a8*/ 	.word	0x00001240


	//   ....[4]....
        /*00ac*/ 	.word	0x000012b0


	//   ....[5]....
        /*00b0*/ 	.word	0x000013d0


	//----- nvinfo : EIATTR_CBANK_PARAM_SIZE
	.align		4
.L_31:
        /*00b4*/ 	.byte	0x03, 0x19
        /*00b6*/ 	.short	0x0038


	//----- nvinfo : EIATTR_PARAM_CBANK
	.align		4
        /*00b8*/ 	.byte	0x04, 0x0a
        /*00ba*/ 	.short	(.L_33 - .L_32)
	.align		4
.L_32:
        /*00bc*/ 	.word	index@(.nv.constant0.k_stable_scatter_single)
        /*00c0*/ 	.short	0x0380
        /*00c2*/ 	.short	0x0038


	//----- nvinfo : EIATTR_SW_WAR
	.align		4
.L_33:
        /*00c4*/ 	.byte	0x04, 0x36
        /*00c6*/ 	.short	(.L_35 - .L_34)
.L_34:
        /*00c8*/ 	.word	0x00000008
.L_35:


//--------------------- .nv.info.k_hist_rows      --------------------------
	.section	.nv.info.k_hist_rows,"",@"SHT_CUDA_INFO"
	.sectionflags	@""
	.align	4


	//----- nvinfo : EIATTR_CUDA_API_VERSION
	.align		4
        /*0000*/ 	.byte	0x04, 0x37
        /*0002*/ 	.short	(.L_37 - .L_36)
.L_36:
        /*0004*/ 	.word	0x00000082


	//----- nvinfo : EIATTR_KPARAM_INFO
	.align		4
.L_37:
        /*0008*/ 	.byte	0x04, 0x17
        /*000a*/ 	.short	(.L_39 - .L_38)
.L_38:
        /*000c*/ 	.word	0x00000000
        /*0010*/ 	.short	0x0003
        /*0012*/ 	.short	0x0010
        /*0014*/ 	.byte	0x00, 0xf5, 0x21, 0x00


	//----- nvinfo : EIATTR_KPARAM_INFO
	.align		4
.L_39:
        /*0018*/ 	.byte	0x04, 0x17
        /*001a*/ 	.short	(.L_41 - .L_40)
.L_40:
        /*001c*/ 	.word	0x00000000
        /*0020*/ 	.short	0x0002
        /*0022*/ 	.short	0x000c
        /*0024*/ 	.byte	0x00, 0xf0, 0x11, 0x00


	//----- nvinfo : EIATTR_KPARAM_INFO
	.align		4
.L_41:
        /*0028*/ 	.byte	0x04, 0x17
        /*002a*/ 	.short	(.L_43 - .L_42)
.L_42:
        /*002c*/ 	.word	0x00000000
        /*0030*/ 	.short	0x0001
        /*0032*/ 	.short	0x0008
        /*0034*/ 	.byte	0x00, 0xf0, 0x11, 0x00


	//----- nvinfo : EIATTR_KPARAM_INFO
	.align		4
.L_43:
        /*0038*/ 	.byte	0x04, 0x17
        /*003a*/ 	.short	(.L_45 - .L_44)
.L_44:
        /*003c*/ 	.word	0x00000000
        /*0040*/ 	.short	0x0000
        /*0042*/ 	.short	0x0000
        /*0044*/ 	.byte	0x00, 0xf5, 0x21, 0x00


	//----- nvinfo : EIATTR_SPARSE_MMA_MASK
	.align		4
.L_45:
        /*0048*/ 	.byte	0x03, 0x50
        /*004a*/ 	.short	0x0000


	//----- nvinfo : EIATTR_MAXREG_COUNT
	.align		4
        /*004c*/ 	.byte	0x03, 0x1b
        /*004e*/ 	.short	0x00ff


	//----- nvinfo : EIATTR_MERCURY_ISA_VERSION
	.align		4
        /*0050*/ 	.byte	0x03, 0x5f
        /*0052*/ 	.short	0x0101


	//----- nvinfo : EIATTR_VRC_CTA_INIT_COUNT
	.align		4
        /*0054*/ 	.byte	0x02, 0x4a
	.zero		1
	.zero		1


	//----- nvinfo : EIATTR_EXIT_INSTR_OFFSETS
	.align		4
        /*0058*/ 	.byte	0x04, 0x1c
        /*005a*/ 	.short	(.L_47 - .L_46)


	//   ....[0]....
.L_46:
        /*005c*/ 	.word	0x00000070


	//   ....[1]....
        /*0060*/ 	.word	0x000001b0


	//----- nvinfo : EIATTR_CRS_STACK_SIZE
	.align		4
.L_47:
        /*0064*/ 	.byte	0x04, 0x1e
        /*0066*/ 	.short	(.L_49 - .L_48)
.L_48:
        /*0068*/ 	.word	0x00000000


	//----- nvinfo : EIATTR_CBANK_PARAM_SIZE
	.align		4
.L_49:
        /*006c*/ 	.byte	0x03, 0x19
        /*006e*/ 	.short	0x0018


	//----- nvinfo : EIATTR_PARAM_CBANK
	.align		4
        /*0070*/ 	.byte	0x04, 0x0a
        /*0072*/ 	.short	(.L_51 - .L_50)
	.align		4
.L_50:
        /*0074*/ 	.word	index@(.nv.constant0.k_hist_rows)
        /*0078*/ 	.short	0x0380
        /*007a*/ 	.short	0x0018


	//----- nvinfo : EIATTR_SW_WAR
	.align		4
.L_51:
        /*007c*/ 	.byte	0x04, 0x36
        /*007e*/ 	.short	(.L_53 - .L_52)
.L_52:
        /*0080*/ 	.word	0x00000008
.L_53:


//--------------------- .nv.callgraph             --------------------------
	.section	.nv.callgraph,"",@"SHT_CUDA_CALLGRAPH"
	.align	4
	.sectionentsize	8
	.align		4
        /*0000*/ 	.word	0x00000000
	.align		4
        /*0004*/ 	.word	0xffffffff
	.align		4
        /*0008*/ 	.word	0x00000000
	.align		4
        /*000c*/ 	.word	0xfffffffe
	.align		4
        /*0010*/ 	.word	0x00000000
	.align		4
        /*0014*/ 	.word	0xfffffffd
	.align		4
        /*0018*/ 	.word	0x00000000
	.align		4
        /*001c*/ 	.word	0xfffffffc


//--------------------- .text.k_stable_scatter_single --------------------------
	.section	.text.k_stable_scatter_single,"ax",@progbits
	.align	128
        .global         k_stable_scatter_single
        .type           k_stable_scatter_single,@function
        .size           k_stable_scatter_single,(.L_x_11 - k_stable_scatter_single)
        .other          k_stable_scatter_single,@"STO_CUDA_ENTRY STV_DEFAULT"
k_stable_scatter_single:
.text.k_stable_scatter_single:
[----:B------:R-:W-:Y:S01]  /*0000*/  LDC R1, c[0x0][0x37c] ;  /* 0x0000df00ff017b82 */ /* 0x000fe20000000800 */
[----:B------:R-:W0:Y:S07]  /*0010*/  S2R R0, SR_TID.X ;  /* 0x0000000000007919 */ /* 0x000e2e0000002100 */
[----:B------:R-:W0:Y:S08]  /*0020*/  S2UR UR4, SR_CTAID.X ;  /* 0x00000000000479c3 */ /* 0x000e300000002500 */
[----:B------:R-:W1:Y:S01]  /*0030*/  LDC R2, c[0x0][0x398] ;  /* 0x0000e600ff027b82 */ /* 0x000e620000000800 */
[----:B0-----:R-:W-:-:S04]  /*0040*/  LOP3.LUT P0, RZ, R0, UR4, RZ, 0xfc, !PT ;  /* 0x0000000400ff7c12 */ /* 0x001fc8000f80fcff */
[----:B-1----:R-:W-:-:S13]  /*0050*/  ISETP.LT.OR P0, PT, R2, 0x1, P0 ;  /* 0x000000010200780c */ /* 0x002fda0000701670 */
[----:B------:R-:W-:Y:S05]  /*0060*/  @P0 EXIT ;  /* 0x000000000000094d */ /* 0x000fea0003800000 */
[C---:B------:R-:W-:Y:S01]  /*0070*/  ISETP.GE.U32.AND P0, PT, R2.reuse, 0x8, PT ;  /* 0x000000080200780c */ /* 0x040fe20003f06070 */
[----:B------:R-:W0:Y:S01]  /*0080*/  LDCU.64 UR12, c[0x0][0x358] ;  /* 0x00006b00ff0c77ac */ /* 0x000e220008000a00 */
[----:B------:R-:W-:Y:S01]  /*0090*/  LOP3.LUT R21, R2, 0x7, RZ, 0xc0, !PT ;  /* 0x0000000702157812 */ /* 0x000fe200078ec0ff */
[----:B------:R-:W-:-:S03]  /*00a0*/  HFMA2 R0, -RZ, RZ, 0, 0 ;  /* 0x00000000ff007431 */ /* 0x000fc600000001ff */
[----:B------:R-:W-:-:S07]  /*00b0*/  ISETP.NE.AND P2, PT, R21, RZ, PT ;  /* 0x000000ff1500720c */ /* 0x000fce0003f45270 */
[----:B------:R-:W-:Y:S06]  /*00c0*/  @!P0 BRA `(.L_x_0) ;  /* 0x0000000800688947 */ /* 0x000fec0003800000 */
[----:B------:R-:W1:Y:S01]  /*00d0*/  LDCU.128 UR4, c[0x0][0x380] ;  /* 0x00007000ff0477ac */ /* 0x000e620008000c00 */
[----:B------:R-:W-:Y:S01]  /*00e0*/  LOP3.LUT R0, R2, 0x7ffffff8, RZ, 0xc0, !PT ;  /* 0x7ffffff802007812 */ /* 0x000fe200078ec0ff */
[----:B------:R-:W2:Y:S04]  /*00f0*/  LDCU.64 UR10, c[0x0][0x390] ;  /* 0x00007200ff0a77ac */ /* 0x000ea80008000a00 */
[----:B------:R-:W-:Y:S01]  /*0100*/  IMAD.MOV R8, RZ, RZ, -R0 ;  /* 0x000000ffff087224 */ /* 0x000fe200078e0a00 */
[----:B-1----:R-:W-:Y:S02]  /*0110*/  UIADD3 UR8, UP0, UPT, UR4, 0x10, URZ ;  /* 0x0000001004087890 */ /* 0x002fe4000ff1e0ff */
[----:B------:R-:W-:Y:S02]  /*0120*/  UIADD3 UR6, UP1, UPT, UR6, 0x10, URZ ;  /* 0x0000001006067890 */ /* 0x000fe4000ff3e0ff */
[----:B--2---:R-:W-:-:S02]  /*0130*/  UIADD3 UR4, UP2, UPT, UR10, 0x10, URZ ;  /* 0x000000100a047890 */ /* 0x004fc4000ff5e0ff */
[----:B------:R-:W-:Y:S01]  /*0140*/  UIADD3.X UR9, UPT, UPT, URZ, UR5, URZ, UP0, !UPT ;  /* 0x00000005ff097290 */ /* 0x000fe200087fe4ff */
[----:B------:R-:W-:Y:S01]  /*0150*/  MOV R2, UR8 ;  /* 0x0000000800027c02 */ /* 0x000fe20008000f00 */
[----:B------:R-:W-:Y:S01]  /*0160*/  UIADD3.X UR7, UPT, UPT, URZ, UR7, URZ, UP1, !UPT ;  /* 0x00000007ff077290 */ /* 0x000fe20008ffe4ff */
[----:B------:R-:W-:Y:S01]  /*0170*/  IMAD.U32 R4, RZ, RZ, UR6 ;  /* 0x00000006ff047e24 */ /* 0x000fe2000f8e00ff */
[----:B------:R-:W-:Y:S01]  /*0180*/  UIADD3.X UR5, UPT, UPT, URZ, UR11, URZ, UP2, !UPT ;  /* 0x0000000bff057290 */ /* 0x000fe200097fe4ff */
[----:B------:R-:W-:Y:S01]  /*0190*/  MOV R6, UR4 ;  /* 0x0000000400067c02 */ /* 0x000fe20008000f00 */
[----:B------:R-:W-:Y:S02]  /*01a0*/  IMAD.U32 R3, RZ, RZ, UR9 ;  /* 0x00000009ff037e24 */ /* 0x000fe4000f8e00ff */
[----:B------:R-:W-:Y:S02]  /*01b0*/  MOV R5, UR7 ;  /* 0x0000000700057c02 */ /* 0x000fe40008000f00 */
[----:B------:R-:W-:-:S07]  /*01c0*/  MOV R7, UR5 ;  /* 0x0000000500077c02 */ /* 0x000fce0008000f00 */
.L_x_1:
[----:B01----:R-:W2:Y:S01]  /*01d0*/  LDG.E.CONSTANT R12, desc[UR12][R2.64+-0x10] ;  /* 0xfffff00c020c7981 */ /* 0x003ea2000c1e9900 */
[----:B------:R-:W2:Y:S03]  /*01e0*/  LDC R9, c[0x0][0x39c] ;  /* 0x0000e700ff097b82 */ /* 0x000ea60000000800 */
[----:B------:R-:W3:Y:S04]  /*01f0*/  LDG.E.CONSTANT R24, desc[UR12][R2.64+-0xc] ;  /* 0xfffff40c02187981 */ /* 0x000ee8000c1e9900 */
[----:B------:R-:W4:Y:S01]  /*0200*/  LDG.E.CONSTANT R14, desc[UR12][R2.64+-0x8] ;  /* 0xfffff80c020e7981 */ /* 0x000f22000c1e9900 */
[----:B------:R-:W0:Y:S08]  /*0210*/  LDC.64 R10, c[0x0][0x3a0] ;  /* 0x0000e800ff0a7b82 */ /* 0x000e300000000a00 */
[----:B------:R-:W1:Y:S08]  /*0220*/  LDC.64 R16, c[0x0][0x3a8] ;  /* 0x0000ea00ff107b82 */ /* 0x000e700000000a00 */
[----:B------:R-:W5:Y:S01]  /*0230*/  LDC.64 R26, c[0x0][0x3a8] ;  /* 0x0000ea00ff1a7b82 */ /* 0x000f620000000a00 */
[----:B--2---:R-:W-:-:S04]  /*0240*/  ISETP.GE.AND P0, PT, R12, R9, PT ;  /* 0x000000090c00720c */ /* 0x004fc80003f06270 */
[----:B------:R-:W-:-:S13]  /*0250*/  ISETP.LT.OR P0, PT, R12, RZ, P0 ;  /* 0x000000ff0c00720c */ /* 0x000fda0000701670 */
[----:B0-----:R-:W-:Y:S01]  /*0260*/  @!P0 IMAD.WIDE.U32 R10, R12, 0x4, R10 ;  /* 0x000000040c0a8825 */ /* 0x001fe200078e000a */
[----:B------:R-:W2:Y:S01]  /*0270*/  @!P0 LDG.E.CONSTANT R15, desc[UR12][R4.64+-0x10] ;  /* 0xfffff00c040f8981 */ /* 0x000ea2000c1e9900 */
[----:B------:R-:W0:Y:S03]  /*0280*/  @!P0 LDC.64 R18, c[0x0][0x3b0] ;  /* 0x0000ec00ff128b82 */ /* 0x000e260000000a00 */
[----:B------:R-:W5:Y:S04]  /*0290*/  @!P0 LDG.E R23, desc[UR12][R10.64] ;  /* 0x0000000c0a178981 */ /* 0x000f68000c1e1900 */
[----:B------:R-:W4:Y:S01]  /*02a0*/  @!P0 LDG.E.CONSTANT R29, desc[UR12][R6.64+-0x10] ;  /* 0xfffff00c061d8981 */ /* 0x000f22000c1e9900 */
[----:B------:R-:W1:Y:S01]  /*02b0*/  LDC.64 R12, c[0x0][0x3a0] ;  /* 0x0000e800ff0c7b82 */ /* 0x000e620000000a00 */
[----:B---3--:R-:W-:-:S04]  /*02c0*/  ISETP.GE.AND P1, PT, R24, R9, PT ;  /* 0x000000091800720c */ /* 0x008fc80003f26270 */
[----:B------:R-:W-:-:S13]  /*02d0*/  ISETP.LT.OR P1, PT, R24, RZ, P1 ;  /* 0x000000ff1800720c */ /* 0x000fda0000f21670 */
[----:B------:R-:W3:Y:S01]  /*02e0*/  @!P1 LDG.E.CONSTANT R28, desc[UR12][R4.64+-0xc] ;  /* 0xfffff40c041c9981 */ /* 0x000ee2000c1e9900 */
[----:B-1----:R-:W-:Y:S02]  /*02f0*/  @!P1 IMAD.WIDE.U32 R12, R24, 0x4, R12 ;  /* 0x00000004180c9825 */ /* 0x002fe400078e000c */
[----:B------:R-:W1:Y:S02]  /*0300*/  @!P1 LDC.64 R24, c[0x0][0x3b0] ;  /* 0x0000ec00ff189b82 */ /* 0x000e640000000a00 */
[C---:B-----5:R-:W-:Y:S02]  /*0310*/  @!P0 VIADD R20, R23.reuse, 0x1 ;  /* 0x0000000117148836 */ /* 0x060fe40000000000 */
[----:B------:R-:W-:-:S04]  /*0320*/  @!P0 IMAD.WIDE R16, R23, 0x4, R16 ;  /* 0x0000000417108825 */ /* 0x000fc800078e0210 */
[----:B0-----:R-:W-:Y:S01]  /*0330*/  @!P0 IMAD.WIDE R22, R23, 0x4, R18 ;  /* 0x0000000417168825 */ /* 0x001fe200078e0212 */
[----:B------:R0:W-:Y:S01]  /*0340*/  @!P0 STG.E desc[UR12][R10.64], R20 ;  /* 0x000000140a008986 */ /* 0x0001e2000c10190c */
[----:B------:R-:W5:Y:S03]  /*0350*/  LDC.64 R18, c[0x0][0x3a0] ;  /* 0x0000e800ff127b82 */ /* 0x000f660000000a00 */
[----:B--2---:R-:W-:Y:S04]  /*0360*/  @!P0 STG.E desc[UR12][R16.64], R15 ;  /* 0x0000000f10008986 */ /* 0x004fe8000c10190c */
[----:B----4-:R2:W-:Y:S04]  /*0370*/  @!P0 STG.E desc[UR12][R22.64], R29 ;  /* 0x0000001d16008986 */ /* 0x0105e8000c10190c */
[----:B0-----:R-:W4:Y:S04]  /*0380*/  @!P1 LDG.E R11, desc[UR12][R12.64] ;  /* 0x0000000c0c0b9981 */ /* 0x001f28000c1e1900 */
[----:B------:R-:W3:Y:S04]  /*0390*/  LDG.E.CONSTANT R20, desc[UR12][R2.64+-0x4] ;  /* 0xfffffc0c02147981 */ /* 0x000ee8000c1e9900 */
[----:B--2---:R-:W2:Y:S01]  /*03a0*/  @!P1 LDG.E.CONSTANT R23, desc[UR12][R6.64+-0xc] ;  /* 0xfffff40c06179981 */ /* 0x004ea2000c1e9900 */
[----:B------:R-:W-:-:S03]  /*03b0*/  ISETP.GE.AND P0, PT, R14, R9, PT ;  /* 0x000000090e00720c */ /* 0x000fc60003f06270 */
[----:B------:R-:W2:Y:S01]  /*03c0*/  LDG.E.CONSTANT R22, desc[UR12][R2.64] ;  /* 0x0000000c02167981 */ /* 0x000ea2000c1e9900 */
[----:B------:R-:W-:-:S13]  /*03d0*/  ISETP.LT.OR P0, PT, R14, RZ, P0 ;  /* 0x000000ff0e00720c */ /* 0x000fda0000701670 */
[----:B------:R-:W2:Y:S01]  /*03e0*/  @!P0 LDG.E.CONSTANT R29, desc[UR12][R6.64+-0x8] ;  /* 0xfffff80c061d8981 */ /* 0x000ea2000c1e9900 */
[C---:B----4-:R-:W-:Y:S01]  /*03f0*/  @!P1 IADD3 R15, PT, PT, R11.reuse, 0x1, RZ ;  /* 0x000000010b0f9810 */ /* 0x050fe20007ffe0ff */
[C---:B------:R-:W-:Y:S02]  /*0400*/  @!P1 IMAD.WIDE R16, R11.reuse, 0x4, R26 ;  /* 0x000000040b109825 */ /* 0x040fe400078e021a */
[----:B------:R-:W0:Y:S02]  /*0410*/  @!P0 LDC.64 R26, c[0x0][0x3b0] ;  /* 0x0000ec00ff1a8b82 */ /* 0x000e240000000a00 */
[----:B-1----:R-:W-:Y:S01]  /*0420*/  @!P1 IMAD.WIDE R24, R11, 0x4, R24 ;  /* 0x000000040b189825 */ /* 0x002fe200078e0218 */
[----:B------:R1:W-:Y:S03]  /*0430*/  @!P1 STG.E desc[UR12][R12.64], R15 ;  /* 0x0000000f0c009986 */ /* 0x0003e6000c10190c */
[----:B-----5:R-:W-:Y:S01]  /*0440*/  @!P0 IMAD.WIDE.U32 R10, R14, 0x4, R18 ;  /* 0x000000040e0a8825 */ /* 0x020fe200078e0012 */
[----:B---3--:R-:W-:Y:S01]  /*0450*/  @!P1 STG.E desc[UR12][R16.64], R28 ;  /* 0x0000001c10009986 */ /* 0x008fe2000c10190c */
[----:B------:R-:W3:Y:S03]  /*0460*/  LDC.64 R18, c[0x0][0x3a0] ;  /* 0x0000e800ff127b82 */ /* 0x000ee60000000a00 */
[----:B--2---:R2:W-:Y:S04]  /*0470*/  @!P1 STG.E desc[UR12][R24.64], R23 ;  /* 0x0000001718009986 */ /* 0x0045e8000c10190c */
[----:B-1----:R-:W4:Y:S01]  /*0480*/  @!P0 LDG.E R13, desc[UR12][R10.64] ;  /* 0x0000000c0a0d8981 */ /* 0x002f22000c1e1900 */
[----:B------:R-:W1:Y:S03]  /*0490*/  LDC.64 R14, c[0x0][0x3a8] ;  /* 0x0000ea00ff0e7b82 */ /* 0x000e660000000a00 */
[----:B--2---:R-:W2:Y:S01]  /*04a0*/  @!P0 LDG.E.CONSTANT R23, desc[UR12][R4.64+-0x8] ;  /* 0xfffff80c04178981 */ /* 0x004ea2000c1e9900 */
[----:B------:R-:W-:-:S04]  /*04b0*/  ISETP.GE.AND P1, PT, R20, R9, PT ;  /* 0x000000091400720c */ /* 0x000fc80003f26270 */
[----:B------:R-:W-:-:S13]  /*04c0*/  ISETP.LT.OR P1, PT, R20, RZ, P1 ;  /* 0x000000ff1400720c */ /* 0x000fda0000f21670 */
[----:B------:R-:W5:Y:S01]  /*04d0*/  @!P1 LDC.64 R24, c[0x0][0x3b0] ;  /* 0x0000ec00ff189b82 */ /* 0x000f620000000a00 */
[C---:B----4-:R-:W-:Y:S01]  /*04e0*/  @!P0 IADD3 R17, PT, PT, R13.reuse, 0x1, RZ ;  /* 0x000000010d118810 */ /* 0x050fe20007ffe0ff */
[----:B-1----:R-:W-:-:S04]  /*04f0*/  @!P0 IMAD.WIDE R14, R13, 0x4, R14 ;  /* 0x000000040d0e8825 */ /* 0x002fc800078e020e */
[----:B0-----:R-:W-:Y:S01]  /*0500*/  @!P0 IMAD.WIDE R26, R13, 0x4, R26 ;  /* 0x000000040d1a8825 */ /* 0x001fe200078e021a */
[----:B------:R0:W-:Y:S03]  /*0510*/  @!P0 STG.E desc[UR12][R10.64], R17 ;  /* 0x000000110a008986 */ /* 0x0001e6000c10190c */
[----:B---3--:R-:W-:Y:S01]  /*0520*/  @!P1 IMAD.WIDE.U32 R12, R20, 0x4, R18 ;  /* 0x00000004140c9825 */ /* 0x008fe200078e0012 */
[----:B--2---:R-:W-:Y:S04]  /*0530*/  @!P0 STG.E desc[UR12][R14.64], R23 ;  /* 0x000000170e008986 */ /* 0x004fe8000c10190c */
[----:B------:R1:W-:Y:S04]  /*0540*/  @!P0 STG.E desc[UR12][R26.64], R29 ;  /* 0x0000001d1a008986 */ /* 0x0003e8000c10190c */
[----:B0-----:R-:W2:Y:S01]  /*0550*/  @!P1 LDG.E R11, desc[UR12][R12.64] ;  /* 0x0000000c0c0b9981 */ /* 0x001ea2000c1e1900 */
[----:B------:R-:W0:Y:S03]  /*0560*/  LDC.64 R16, c[0x0][0x3a0] ;  /* 0x0000e800ff107b82 */ /* 0x000e260000000a00 */
[----:B------:R-:W3:Y:S04]  /*0570*/  @!P1 LDG.E.CONSTANT R19, desc[UR12][R4.64+-0x4] ;  /* 0xfffffc0c04139981 */ /* 0x000ee8000c1e9900 */
[----:B------:R-:W4:Y:S01]  /*0580*/  @!P1 LDG.E.CONSTANT R20, desc[UR12][R6.64+-0x4] ;  /* 0xfffffc0c06149981 */ /* 0x000f22000c1e9900 */
[----:B-1----:R-:W1:Y:S01]  /*0590*/  LDC.64 R28, c[0x0][0x3a8] ;  /* 0x0000ea00ff1c7b82 */ /* 0x002e620000000a00 */
[----:B------:R-:W-:-:S02]  /*05a0*/  ISETP.GE.AND P0, PT, R22, R9, PT ;  /* 0x000000091600720c */ /* 0x000fc40003f06270 */
[----:B------:R-:W4:Y:S02]  /*05b0*/  LDG.E.CONSTANT R18, desc[UR12][R2.64+0x4] ;  /* 0x0000040c02127981 */ /* 0x000f24000c1e9900 */
[----:B------:R-:W-:-:S03]  /*05c0*/  ISETP.LT.OR P0, PT, R22, RZ, P0 ;  /* 0x000000ff1600720c */ /* 0x000fc60000701670 */
[----:B------:R-:W4:Y:S01]  /*05d0*/  LDC.64 R26, c[0x0][0x3a8] ;  /* 0x0000ea00ff1a7b82 */ /* 0x000f220000000a00 */
[C---:B--2---:R-:W-:Y:S02]  /*05e0*/  @!P1 VIADD R23, R11.reuse, 0x1 ;  /* 0x000000010b179836 */ /* 0x044fe40000000000 */
[----:B-1----:R-:W-:-:S07]  /*05f0*/  @!P1 IMAD.WIDE R14, R11, 0x4, R28 ;  /* 0x000000040b0e9825 */ /* 0x002fce00078e021c */
[----:B------:R-:W2:Y:S01]  /*0600*/  @!P0 LDG.E.CONSTANT R29, desc[UR12][R4.64] ;  /* 0x0000000c041d8981 */ /* 0x000ea2000c1e9900 */
[----:B-----5:R-:W-:-:S03]  /*0610*/  @!P1 IMAD.WIDE R24, R11, 0x4, R24 ;  /* 0x000000040b189825 */ /* 0x020fc600078e0218 */
[----:B------:R1:W-:Y:S01]  /*0620*/  @!P1 STG.E desc[UR12][R12.64], R23 ;  /* 0x000000170c009986 */ /* 0x0003e2000c10190c */
[----:B0-----:R-:W-:-:S03]  /*0630*/  @!P0 IMAD.WIDE.U32 R10, R22, 0x4, R16 ;  /* 0x00000004160a8825 */ /* 0x001fc600078e0010 */
[----:B---3--:R0:W-:Y:S01]  /*0640*/  @!P1 STG.E desc[UR12][R14.64], R19 ;  /* 0x000000130e009986 */ /* 0x0081e2000c10190c */
[----:B------:R-:W3:Y:S03]  /*0650*/  LDC.64 R16, c[0x0][0x3a0] ;  /* 0x0000e800ff107b82 */ /* 0x000ee60000000a00 */
[----:B----4-:R4:W-:Y:S04]  /*0660*/  @!P1 STG.E desc[UR12][R24.64], R20 ;  /* 0x0000001418009986 */ /* 0x0109e8000c10190c */
[----:B------:R-:W5:Y:S01]  /*0670*/  @!P0 LDG.E.CONSTANT R28, desc[UR12][R6.64] ;  /* 0x0000000c061c8981 */ /* 0x000f62000c1e9900 */
[----:B-1----:R-:W1:Y:S03]  /*0680*/  @!P0 LDC.64 R22, c[0x0][0x3b0] ;  /* 0x0000ec00ff168b82 */ /* 0x002e660000000a00 */
[----:B0-----:R-:W2:Y:S01]  /*0690*/  @!P0 LDG.E R19, desc[UR12][R10.64] ;  /* 0x0000000c0a138981 */ /* 0x001ea2000c1e1900 */
[----:B------:R-:W-:-:S03]  /*06a0*/  ISETP.GE.AND P1, PT, R18, R9, PT ;  /* 0x000000091200720c */ /* 0x000fc60003f26270 */
[----:B----4-:R-:W4:Y:S01]  /*06b0*/  LDG.E.CONSTANT R20, desc[UR12][R2.64+0x8] ;  /* 0x0000080c02147981 */ /* 0x010f22000c1e9900 */
[----:B------:R-:W-:Y:S01]  /*06c0*/  ISETP.LT.OR P1, PT, R18, RZ, P1 ;  /* 0x000000ff1200720c */ /* 0x000fe20000f21670 */
[----:B------:R-:W0:-:S12]  /*06d0*/  LDC.64 R24, c[0x0][0x3a8] ;  /* 0x0000ea00ff187b82 */ /* 0x000e180000000a00 */
[----:B---3--:R-:W-:Y:S01]  /*06e0*/  @!P1 IMAD.WIDE.U32 R16, R18, 0x4, R16 ;  /* 0x0000000412109825 */ /* 0x008fe200078e0010 */
[----:B--2---:R-:W-:-:S03]  /*06f0*/  @!P0 IADD3 R15, PT, PT, R19, 0x1, RZ ;  /* 0x00000001130f8810 */ /* 0x004fc60007ffe0ff */
[C---:B------:R-:W-:Y:S02]  /*0700*/  @!P0 IMAD.WIDE R12, R19.reuse, 0x4, R26 ;  /* 0x00000004130c8825 */ /* 0x040fe400078e021a */
[----:B------:R-:W2:Y:S02]  /*0710*/  @!P1 LDG.E.CONSTANT R27, desc[UR12][R4.64+0x4] ;  /* 0x0000040c041b9981 */ /* 0x000ea4000c1e9900 */
[----:B-1----:R-:W-:Y:S02]  /*0720*/  @!P0 IMAD.WIDE R22, R19, 0x4, R22 ;  /* 0x0000000413168825 */ /* 0x002fe400078e0216 */
[----:B------:R1:W-:Y:S01]  /*0730*/  @!P0 STG.E desc[UR12][R10.64], R15 ;  /* 0x0000000f0a008986 */ /* 0x0003e2000c10190c */
[----:B------:R-:W3:Y:S03]  /*0740*/  @!P1 LDC.64 R18, c[0x0][0x3b0] ;  /* 0x0000ec00ff129b82 */ /* 0x000ee60000000a00 */
[----:B------:R0:W-:Y:S04]  /*0750*/  @!P0 STG.E desc[UR12][R12.64], R29 ;  /* 0x0000001d0c008986 */ /* 0x0001e8000c10190c */
[----:B-----5:R5:W-:Y:S01]  /*0760*/  @!P0 STG.E desc[UR12][R22.64], R28 ;  /* 0x0000001c16008986 */ /* 0x020be2000c10190c */
[----:B-1----:R-:W1:Y:S03]  /*0770*/  LDC.64 R14, c[0x0][0x3a0] ;  /* 0x0000e800ff0e7b82 */ /* 0x002e660000000a00 */
[----:B------:R-:W2:Y:S04]  /*0780*/  LDG.E.CONSTANT R26, desc[UR12][R2.64+0xc] ;  /* 0x00000c0c021a7981 */ /* 0x000ea8000c1e9900 */
[----:B0-----:R-:W2:Y:S04]  /*0790*/  @!P1 LDG.E.CONSTANT R13, desc[UR12][R6.64+0x4] ;  /* 0x0000040c060d9981 */ /* 0x001ea8000c1e9900 */
[----:B-----5:R-:W5:Y:S01]  /*07a0*/  @!P1 LDG.E R23, desc[UR12][R16.64] ;  /* 0x0000000c10179981 */ /* 0x020f62000c1e1900 */
[----:B----4-:R-:W-:-:S04]  /*07b0*/  ISETP.GE.AND P0, PT, R20, R9, PT ;  /* 0x000000091400720c */ /* 0x010fc80003f06270 */
[----:B------:R-:W-:-:S13]  /*07c0*/  ISETP.LT.OR P0, PT, R20, RZ, P0 ;  /* 0x000000ff1400720c */ /* 0x000fda0000701670 */
[----:B-1----:R-:W-:Y:S01]  /*07d0*/  @!P0 IMAD.WIDE.U32 R14, R20, 0x4, R14 ;  /* 0x00000004140e8825 */ /* 0x002fe200078e000e */
[----:B------:R-:W4:Y:S04]  /*07e0*/  @!P0 LDG.E.CONSTANT R28, desc[UR12][R6.64+0x8] ;  /* 0x0000080c061c8981 */ /* 0x000f28000c1e9900 */
[----:B------:R-:W4:Y:S01]  /*07f0*/  @!P0 LDG.E.CONSTANT R20, desc[UR12][R4.64+0x8] ;  /* 0x0000080c04148981 */ /* 0x000f22000c1e9900 */
[C---:B-----5:R-:W-:Y:S01]  /*0800*/  @!P1 IADD3 R29, PT, PT, R23.reuse, 0x1, RZ ;  /* 0x00000001171d9810 */ /* 0x060fe20007ffe0ff */
[C---:B------:R-:W-:Y:S02]  /*0810*/  @!P1 IMAD.WIDE R10, R23.reuse, 0x4, R24 ;  /* 0x00000004170a9825 */ /* 0x040fe400078e0218 */
[----:B------:R-:W0:Y:S02]  /*0820*/  @!P0 LDC.64 R24, c[0x0][0x3b0] ;  /* 0x0000ec00ff188b82 */ /* 0x000e240000000a00 */
[----:B---3--:R-:W-:Y:S01]  /*0830*/  @!P1 IMAD.WIDE R18, R23, 0x4, R18 ;  /* 0x0000000417129825 */ /* 0x008fe200078e0212 */
[----:B------:R-:W-:Y:S04]  /*0840*/  @!P1 STG.E desc[UR12][R16.64], R29 ;  /* 0x0000001d10009986 */ /* 0x000fe8000c10190c */
[----:B--2---:R1:W-:Y:S01]  /*0850*/  @!P1 STG.E desc[UR12][R10.64], R27 ;  /* 0x0000001b0a009986 */ /* 0x0043e2000c10190c */
[----:B------:R-:W2:Y:S03]  /*0860*/  LDC.64 R22, c[0x0][0x3a0] ;  /* 0x0000e800ff167b82 */ /* 0x000ea60000000a00 */
[----:B------:R3:W-:Y:S04]  /*0870*/  @!P1 STG.E desc[UR12][R18.64], R13 ;  /* 0x0000000d12009986 */ /* 0x0007e8000c10190c */
[----:B------:R-:W5:Y:S01]  /*0880*/  @!P0 LDG.E R12, desc[UR12][R14.64] ;  /* 0x0000000c0e0c8981 */ /* 0x000f62000c1e1900 */
[----:B-1----:R-:W1:Y:S01]  /*0890*/  LDC.64 R10, c[0x0][0x3a8] ;  /* 0x0000ea00ff0a7b82 */ /* 0x002e620000000a00 */
[----:B------:R-:W-:-:S04]  /*08a0*/  ISETP.GE.AND P1, PT, R26, R9, PT ;  /* 0x000000091a00720c */ /* 0x000fc80003f26270 */
[----:B------:R-:W-:-:S13]  /*08b0*/  ISETP.LT.OR P1, PT, R26, RZ, P1 ;  /* 0x000000ff1a00720c */ /* 0x000fda0000f21670 */
[----:B--2---:R-:W-:Y:S01]  /*08c0*/  @!P1 IMAD.WIDE.U32 R22, R26, 0x4, R22 ;  /* 0x000000041a169825 */ /* 0x004fe200078e0016 */
[----:B------:R-:W2:Y:S01]  /*08d0*/  @!P1 LDG.E.CONSTANT R29, desc[UR12][R4.64+0xc] ;  /* 0x00000c0c041d9981 */ /* 0x000ea2000c1e9900 */
[----:B------:R-:W2:Y:S03]  /*08e0*/  @!P1 LDC.64 R16, c[0x0][0x3b0] ;  /* 0x0000ec00ff109b82 */ /* 0x000ea60000000a00 */
[----:B---3--:R3:W2:Y:S01]  /*08f0*/  @!P1 LDG.E.CONSTANT R18, desc[UR12][R6.64+0xc] ;  /* 0x00000c0c06129981 */ /* 0x0086a2000c1e9900 */
[C---:B-----5:R-:W-:Y:S02]  /*0900*/  @!P0 VIADD R9, R12.reuse, 0x1 ;  /* 0x000000010c098836 */ /* 0x060fe40000000000 */
[----:B-1----:R-:W-:-:S04]  /*0910*/  @!P0 IMAD.WIDE R10, R12, 0x4, R10 ;  /* 0x000000040c0a8825 */ /* 0x002fc800078e020a */
[----:B0-----:R-:W-:Y:S01]  /*0920*/  @!P0 IMAD.WIDE R24, R12, 0x4, R24 ;  /* 0x000000040c188825 */ /* 0x001fe200078e0218 */
[----:B------:R1:W-:Y:S01]  /*0930*/  @!P0 STG.E desc[UR12][R14.64], R9 ;  /* 0x000000090e008986 */ /* 0x0003e2000c10190c */
[----:B------:R-:W0:Y:S03]  /*0940*/  LDC.64 R12, c[0x0][0x3a8] ;  /* 0x0000ea00ff0c7b82 */ /* 0x000e260000000a00 */
[----:B----4-:R1:W-:Y:S04]  /*0950*/  @!P0 STG.E desc[UR12][R10.64], R20 ;  /* 0x000000140a008986 */ /* 0x0103e8000c10190c */
[----:B------:R1:W-:Y:S04]  /*0960*/  @!P0 STG.E desc[UR12][R24.64], R28 ;  /* 0x0000001c18008986 */ /* 0x0003e8000c10190c */
[----:B------:R-:W4:Y:S01]  /*0970*/  @!P1 LDG.E R19, desc[UR12][R22.64] ;  /* 0x0000000c16139981 */ /* 0x000f22000c1e1900 */
[----:B------:R-:W-:-:S04]  /*0980*/  IADD3 R8, PT, PT, R8, 0x8, RZ ;  /* 0x0000000808087810 */ /* 0x000fc80007ffe0ff */
[----:B------:R-:W-:Y:S02]  /*0990*/  ISETP.NE.AND P4, PT, R8, RZ, PT ;  /* 0x000000ff0800720c */ /* 0x000fe40003f85270 */
[----:B------:R-:W-:Y:S02]  /*09a0*/  IADD3 R2, P0, PT, R2, 0x20, RZ ;  /* 0x0000002002027810 */ /* 0x000fe40007f1e0ff */
[----:B---3--:R-:W-:-:S03]  /*09b0*/  IADD3 R6, P3, PT, R6, 0x20, RZ ;  /* 0x0000002006067810 */ /* 0x008fc60007f7e0ff */
[----:B------:R-:W-:Y:S01]  /*09c0*/  IMAD.X R3, RZ, RZ, R3, P0 ;  /* 0x000000ffff037224 */ /* 0x000fe200000e0603 */
[----:B------:R-:W-:Y:S02]  /*09d0*/  IADD3.X R7, PT, PT, RZ, R7, RZ, P3, !PT ;  /* 0x00000007ff077210 */ /* 0x000fe40001ffe4ff */
[C---:B----4-:R-:W-:Y:S01]  /*09e0*/  @!P1 IADD3 R27, PT, PT, R19.reuse, 0x1, RZ ;  /* 0x00000001131b9810 */ /* 0x050fe20007ffe0ff */
[----:B0-----:R-:W-:-:S04]  /*09f0*/  @!P1 IMAD.WIDE R12, R19, 0x4, R12 ;  /* 0x00000004130c9825 */ /* 0x001fc800078e020c */
[----:B--2---:R-:W-:Y:S01]  /*0a00*/  @!P1 IMAD.WIDE R16, R19, 0x4, R16 ;  /* 0x0000000413109825 */ /* 0x004fe200078e0210 */
[----:B------:R1:W-:Y:S04]  /*0a10*/  @!P1 STG.E desc[UR12][R22.64], R27 ;  /* 0x0000001b16009986 */ /* 0x0003e8000c10190c */
[----:B------:R1:W-:Y:S04]  /*0a20*/  @!P1 STG.E desc[UR12][R12.64], R29 ;  /* 0x0000001d0c009986 */ /* 0x0003e8000c10190c */
[----:B------:R1:W-:Y:S01]  /*0a30*/  @!P1 STG.E desc[UR12][R16.64], R18 ;  /* 0x0000001210009986 */ /* 0x0003e2000c10190c */
[----:B------:R-:W-:-:S04]  /*0a40*/  IADD3 R4, P1, PT, R4, 0x20, RZ ;  /* 0x0000002004047810 */ /* 0x000fc80007f3e0ff */
[----:B------:R-:W-:Y:S01]  /*0a50*/  IADD3.X R5, PT, PT, RZ, R5, RZ, P1, !PT ;  /* 0x00000005ff057210 */ /* 0x000fe20000ffe4ff */
[----:B------:R-:W-:Y:S08]  /*0a60*/  @P4 BRA `(.L_x_1) ;  /* 0xfffffff400d84947 */ /* 0x000ff0000383ffff */
.L_x_0:
[----:B0-----:R-:W-:Y:S05]  /*0a70*/  @!P2 EXIT ;  /* 0x000000000000a94d */ /* 0x001fea0003800000 */
[----:B-1----:R-:W0:Y:S01]  /*0a80*/  LDC R16, c[0x0][0x398] ;  /* 0x0000e600ff107b82 */ /* 0x002e220000000800 */
[----:B------:R-:W-:Y:S02]  /*0a90*/  ISETP.GE.U32.AND P0, PT, R21, 0x4, PT ;  /* 0x000000041500780c */ /* 0x000fe40003f06070 */
[----:B0-----:R-:W-:-:S11]  /*0aa0*/  LOP3.LUT R22, R16, 0x3, RZ, 0xc0, !PT ;  /* 0x0000000310167812 */ /* 0x001fd600078ec0ff */
[----:B------:R-:W-:Y:S05]  /*0ab0*/  @!P0 BRA `(.L_x_2) ;  /* 0x0000000400248947 */ /* 0x000fea0003800000 */
[----:B------:R-:W0:Y:S08]  /*0ac0*/  LDC.64 R6, c[0x0][0x380] ;  /* 0x0000e000ff067b82 */ /* 0x000e300000000a00 */
[----:B------:R-:W1:Y:S08]  /*0ad0*/  LDC R17, c[0x0][0x39c] ;  /* 0x0000e700ff117b82 */ /* 0x000e700000000800 */
[----:B------:R-:W2:Y:S01]  /*0ae0*/  LDC.64 R8, c[0x0][0x3a0] ;  /* 0x0000e800ff087b82 */ /* 0x000ea20000000a00 */
[----:B0-----:R-:W-:-:S07]  /*0af0*/  IMAD.WIDE.U32 R6, R0, 0x4, R6 ;  /* 0x0000000400067825 */ /* 0x001fce00078e0006 */
[----:B------:R-:W0:Y:S01]  /*0b00*/  LDC.64 R2, c[0x0][0x388] ;  /* 0x0000e200ff027b82 */ /* 0x000e220000000a00 */
[----:B------:R-:W1:Y:S07]  /*0b10*/  LDG.E.CONSTANT R10, desc[UR12][R6.64] ;  /* 0x0000000c060a7981 */ /* 0x000e6e000c1e9900 */
[----:B------:R-:W3:Y:S01]  /*0b20*/  LDC.64 R4, c[0x0][0x390] ;  /* 0x0000e400ff047b82 */ /* 0x000ee20000000a00 */
[----:B------:R-:W4:Y:S04]  /*0b30*/  LDG.E.CONSTANT R20, desc[UR12][R6.64+0x4] ;  /* 0x0000040c06147981 */ /* 0x000f28000c1e9900 */
[----:B------:R-:W5:Y:S03]  /*0b40*/  LDG.E.CONSTANT R18, desc[UR12][R6.64+0x8] ;  /* 0x0000080c06127981 */ /* 0x000f66000c1e9900 */
[----:B------:R-:W5:Y:S01]  /*0b50*/  LDC.64 R12, c[0x0][0x3a8] ;  /* 0x0000ea00ff0c7b82 */ /* 0x000f620000000a00 */
[----:B0-----:R-:W-:-:S07]  /*0b60*/  IMAD.WIDE.U32 R2, R0, 0x4, R2 ;  /* 0x0000000400027825 */ /* 0x001fce00078e0002 */
[----:B------:R-:W0:Y:S01]  /*0b70*/  LDC.64 R28, c[0x0][0x3a8] ;  /* 0x0000ea00ff1c7b82 */ /* 0x000e220000000a00 */
[----:B---3--:R-:W-:Y:S01]  /*0b80*/  IMAD.WIDE.U32 R4, R0, 0x4, R4 ;  /* 0x0000000400047825 */ /* 0x008fe200078e0004 */
[----:B-1----:R-:W-:-:S04]  /*0b90*/  ISETP.GE.AND P0, PT, R10, R17, PT ;  /* 0x000000110a00720c */ /* 0x002fc80003f06270 */
[----:B------:R-:W-:-:S13]  /*0ba0*/  ISETP.LT.OR P0, PT, R10, RZ, P0 ;  /* 0x000000ff0a00720c */ /* 0x000fda0000701670 */
[----:B--2---:R-:W-:Y:S01]  /*0bb0*/  @!P0 IMAD.WIDE.U32 R8, R10, 0x4, R8 ;  /* 0x000000040a088825 */ /* 0x004fe200078e0008 */
[----:B------:R-:W2:Y:S01]  /*0bc0*/  @!P0 LDG.E.CONSTANT R19, desc[UR12][R2.64] ;  /* 0x0000000c02138981 */ /* 0x000ea2000c1e9900 */
[----:B------:R-:W1:Y:S03]  /*0bd0*/  @!P0 LDC.64 R14, c[0x0][0x3b0] ;  /* 0x0000ec00ff0e8b82 */ /* 0x000e660000000a00 */
[----:B------:R-:W3:Y:S04]  /*0be0*/  @!P0 LDG.E R25, desc[UR12][R8.64] ;  /* 0x0000000c08198981 */ /* 0x000ee8000c1e1900 */
[----:B------:R-:W2:Y:S01]  /*0bf0*/  @!P0 LDG.E.CONSTANT R21, desc[UR12][R4.64] ;  /* 0x0000000c04158981 */ /* 0x000ea2000c1e9900 */
[----:B------:R-:W0:Y:S01]  /*0c00*/  LDC.64 R10, c[0x0][0x3a0] ;  /* 0x0000e800ff0a7b82 */ /* 0x000e220000000a00 */
[----:B----4-:R-:W-:-:S04]  /*0c10*/  ISETP.GE.AND P1, PT, R20, R17, PT ;  /* 0x000000111400720c */ /* 0x010fc80003f26270 */
[----:B------:R-:W-:-:S13]  /*0c20*/  ISETP.LT.OR P1, PT, R20, RZ, P1 ;  /* 0x000000ff1400720c */ /* 0x000fda0000f21670 */
[----:B------:R-:W4:Y:S01]  /*0c30*/  @!P1 LDC.64 R26, c[0x0][0x3b0] ;  /* 0x0000ec00ff1a9b82 */ /* 0x000f220000000a00 */
[----:B0-----:R-:W-:-:S04]  /*0c40*/  @!P1 IMAD.WIDE.U32 R10, R20, 0x4, R10 ;  /* 0x00000004140a9825 */ /* 0x001fc800078e000a */
[C---:B---3--:R-:W-:Y:S02]  /*0c50*/  @!P0 VIADD R23, R25.reuse, 0x1 ;  /* 0x0000000119178836 */ /* 0x048fe40000000000 */
[----:B-----5:R-:W-:-:S04]  /*0c60*/  @!P0 IMAD.WIDE R12, R25, 0x4, R12 ;  /* 0x00000004190c8825 */ /* 0x020fc800078e020c */
[----:B-1----:R-:W-:Y:S01]  /*0c70*/  @!P0 IMAD.WIDE R14, R25, 0x4, R14 ;  /* 0x00000004190e8825 */ /* 0x002fe200078e020e */
[----:B------:R-:W-:Y:S01]  /*0c80*/  @!P0 STG.E desc[UR12][R8.64], R23 ;  /* 0x0000001708008986 */ /* 0x000fe2000c10190c */
[----:B------:R-:W0:Y:S03]  /*0c90*/  LDC.64 R24, c[0x0][0x3a0] ;  /* 0x0000e800ff187b82 */ /* 0x000e260000000a00 */
[----:B--2---:R1:W-:Y:S04]  /*0ca0*/  @!P0 STG.E desc[UR12][R12.64], R19 ;  /* 0x000000130c008986 */ /* 0x0043e8000c10190c */
[----:B------:R2:W-:Y:S04]  /*0cb0*/  @!P0 STG.E desc[UR12][R14.64], R21 ;  /* 0x000000150e008986 */ /* 0x0005e8000c10190c */
[----:B------:R-:W3:Y:S04]  /*0cc0*/  @!P1 LDG.E R20, desc[UR12][R10.64] ;  /* 0x0000000c0a149981 */ /* 0x000ee8000c1e1900 */
[----:B-1----:R-:W5:Y:S04]  /*0cd0*/  @!P1 LDG.E.CONSTANT R13, desc[UR12][R4.64+0x4] ;  /* 0x0000040c040d9981 */ /* 0x002f68000c1e9900 */
[----:B--2---:R-:W2:Y:S01]  /*0ce0*/  @!P1 LDG.E.CONSTANT R21, desc[UR12][R2.64+0x4] ;  /* 0x0000040c02159981 */ /* 0x004ea2000c1e9900 */
[C---:B------:R-:W-:Y:S01]  /*0cf0*/  ISETP.GE.AND P0, PT, R18.reuse, R17, PT ;  /* 0x000000111200720c */ /* 0x040fe20003f06270 */
[----:B------:R-:W1:Y:S03]  /*0d00*/  LDC.64 R14, c[0x0][0x3a8] ;  /* 0x0000ea00ff0e7b82 */ /* 0x000e660000000a00 */
[----:B------:R-:W-:-:S13]  /*0d10*/  ISETP.LT.OR P0, PT, R18, RZ, P0 ;  /* 0x000000ff1200720c */ /* 0x000fda0000701670 */
[----:B0-----:R-:W-:Y:S02]  /*0d20*/  @!P0 IMAD.WIDE.U32 R18, R18, 0x4, R24 ;  /* 0x0000000412128825 */ /* 0x001fe400078e0018 */
[----:B------:R-:W5:Y:S02]  /*0d30*/  @!P0 LDG.E.CONSTANT R24, desc[UR12][R4.64+0x8] ;  /* 0x0000080c04188981 */ /* 0x000f64000c1e9900 */
[C---:B---3--:R-:W-:Y:S01]  /*0d40*/  @!P1 IMAD.WIDE R8, R20.reuse, 0x4, R28 ;  /* 0x0000000414089825 */ /* 0x048fe200078e021c */
[C---:B------:R-:W-:Y:S01]  /*0d50*/  @!P1 IADD3 R23, PT, PT, R20.reuse, 0x1, RZ ;  /* 0x0000000114179810 */ /* 0x040fe20007ffe0ff */
[----:B------:R-:W3:Y:S02]  /*0d60*/  LDG.E.CONSTANT R28, desc[UR12][R6.64+0xc] ;  /* 0x00000c0c061c7981 */ /* 0x000ee4000c1e9900 */
[----:B----4-:R-:W-:Y:S02]  /*0d70*/  @!P1 IMAD.WIDE R26, R20, 0x4, R26 ;  /* 0x00000004141a9825 */ /* 0x010fe400078e021a */
[----:B------:R-:W-:Y:S04]  /*0d80*/  @!P1 STG.E desc[UR12][R10.64], R23 ;  /* 0x000000170a009986 */ /* 0x000fe8000c10190c */
[----:B--2---:R-:W-:Y:S04]  /*0d90*/  @!P1 STG.E desc[UR12][R8.64], R21 ;  /* 0x0000001508009986 */ /* 0x004fe8000c10190c */
[----:B-----5:R0:W-:Y:S04]  /*0da0*/  @!P1 STG.E desc[UR12][R26.64], R13 ;  /* 0x0000000d1a009986 */ /* 0x0201e8000c10190c */
[----:B------:R-:W2:Y:S04]  /*0db0*/  @!P0 LDG.E R25, desc[UR12][R18.64] ;  /* 0x0000000c12198981 */ /* 0x000ea8000c1e1900 */
[----:B------:R-:W4:Y:S01]  /*0dc0*/  @!P0 LDG.E.CONSTANT R20, desc[UR12][R2.64+0x8] ;  /* 0x0000080c02148981 */ /* 0x000f22000c1e9900 */
[----:B0-----:R-:W0:Y:S01]  /*0dd0*/  @!P0 LDC.64 R12, c[0x0][0x3b0] ;  /* 0x0000ec00ff0c8b82 */ /* 0x001e220000000a00 */
[----:B---3--:R-:W-:-:S04]  /*0de0*/  ISETP.GE.AND P1, PT, R28, R17, PT ;  /* 0x000000111c00720c */ /* 0x008fc80003f26270 */
[----:B------:R-:W-:Y:S02]  /*0df0*/  ISETP.LT.OR P1, PT, R28, RZ, P1 ;  /* 0x000000ff1c00720c */ /* 0x000fe40000f21670 */
[C---:B--2---:R-:W-:Y:S01]  /*0e00*/  @!P0 IADD3 R29, PT, PT, R25.reuse, 0x1, RZ ;  /* 0x00000001191d8810 */ /* 0x044fe20007ffe0ff */
[----:B-1----:R-:W-:-:S04]  /*0e10*/  @!P0 IMAD.WIDE R14, R25, 0x4, R14 ;  /* 0x00000004190e8825 */ /* 0x002fc800078e020e */
[----:B0-----:R-:W-:Y:S01]  /*0e20*/  @!P0 IMAD.WIDE R12, R25, 0x4, R12 ;  /* 0x00000004190c8825 */ /* 0x001fe200078e020c */
[----:B------:R0:W-:Y:S04]  /*0e30*/  @!P0 STG.E desc[UR12][R18.64], R29 ;  /* 0x0000001d12008986 */ /* 0x0001e8000c10190c */
[----:B----4-:R0:W-:Y:S04]  /*0e40*/  @!P0 STG.E desc[UR12][R14.64], R20 ;  /* 0x000000140e008986 */ /* 0x0101e8000c10190c */
[----:B------:R0:W-:Y:S01]  /*0e50*/  @!P0 STG.E desc[UR12][R12.64], R24 ;  /* 0x000000180c008986 */ /* 0x0001e2000c10190c */
[----:B------:R-:W-:Y:S05]  /*0e60*/  @P1 BRA `(.L_x_3) ;  /* 0x0000000000341947 */ /* 0x000fea0003800000 */
[----:B------:R-:W1:Y:S01]  /*0e70*/  LDC.64 R6, c[0x0][0x3a0] ;  /* 0x0000e800ff067b82 */ /* 0x000e620000000a00 */
[----:B------:R-:W2:Y:S04]  /*0e80*/  LDG.E.CONSTANT R3, desc[UR12][R2.64+0xc] ;  /* 0x00000c0c02037981 */ /* 0x000ea8000c1e9900 */
[----:B------:R-:W3:Y:S03]  /*0e90*/  LDG.E.CONSTANT R5, desc[UR12][R4.64+0xc] ;  /* 0x00000c0c04057981 */ /* 0x000ee6000c1e9900 */
[----:B------:R-:W4:Y:S08]  /*0ea0*/  LDC.64 R8, c[0x0][0x3a8] ;  /* 0x0000ea00ff087b82 */ /* 0x000f300000000a00 */
[----:B------:R-:W5:Y:S01]  /*0eb0*/  LDC.64 R10, c[0x0][0x3b0] ;  /* 0x0000ec00ff0a7b82 */ /* 0x000f620000000a00 */
[----:B-1----:R-:W-:-:S05]  /*0ec0*/  IMAD.WIDE.U32 R6, R28, 0x4, R6 ;  /* 0x000000041c067825 */ /* 0x002fca00078e0006 */
[----:B0-----:R-:W4:Y:S02]  /*0ed0*/  LDG.E R13, desc[UR12][R6.64] ;  /* 0x0000000c060d7981 */ /* 0x001f24000c1e1900 */
[C---:B----4-:R-:W-:Y:S02]  /*0ee0*/  VIADD R15, R13.reuse, 0x1 ;  /* 0x000000010d0f7836 */ /* 0x050fe40000000000 */
[----:B------:R-:W-:-:S04]  /*0ef0*/  IMAD.WIDE R8, R13, 0x4, R8 ;  /* 0x000000040d087825 */ /* 0x000fc800078e0208 */
[----:B-----5:R-:W-:Y:S01]  /*0f00*/  IMAD.WIDE R10, R13, 0x4, R10 ;  /* 0x000000040d0a7825 */ /* 0x020fe200078e020a */
[----:B------:R1:W-:Y:S04]  /*0f10*/  STG.E desc[UR12][R6.64], R15 ;  /* 0x0000000f06007986 */ /* 0x0003e8000c10190c */
[----:B--2---:R1:W-:Y:S04]  /*0f20*/  STG.E desc[UR12][R8.64], R3 ;  /* 0x0000000308007986 */ /* 0x0043e8000c10190c */
[----:B---3--:R1:W-:Y:S02]  /*0f30*/  STG.E desc[UR12][R10.64], R5 ;  /* 0x000000050a007986 */ /* 0x0083e4000c10190c */
.L_x_3:
[----:B------:R-:W-:-:S07]  /*0f40*/  IADD3 R0, PT, PT, R0, 0x4, RZ ;  /* 0x0000000400007810 */ /* 0x000fce0007ffe0ff */
.L_x_2:
[----:B------:R-:W-:-:S13]  /*0f50*/  ISETP.NE.AND P0, PT, R22, RZ, PT ;  /* 0x000000ff1600720c */ /* 0x000fda0003f05270 */
[----:B------:R-:W-:Y:S05]  /*0f60*/  @!P0 EXIT ;  /* 0x000000000000894d */ /* 0x000fea0003800000 */
[----:B------:R-:W-:-:S13]  /*0f70*/  ISETP.NE.AND P0, PT, R22, 0x1, PT ;  /* 0x000000011600780c */ /* 0x000fda0003f05270 */
[----:B------:R-:W-:Y:S05]  /*0f80*/  @!P0 BRA `(.L_x_4) ;  /* 0x0000000000a48947 */ /* 0x000fea0003800000 */
[----:B-1----:R-:W0:Y:S08]  /*0f90*/  LDC.64 R2, c[0x0][0x380] ;  /* 0x0000e000ff027b82 */ /* 0x002e300000000a00 */
[----:B------:R-:W1:Y:S08]  /*0fa0*/  LDC R8, c[0x0][0x39c] ;  /* 0x0000e700ff087b82 */ /* 0x000e700000000800 */
[----:B------:R-:W2:Y:S01]  /*0fb0*/  LDC.64 R6, c[0x0][0x3a0] ;  /* 0x0000e800ff067b82 */ /* 0x000ea20000000a00 */
[----:B0-----:R-:W-:-:S07]  /*0fc0*/  IMAD.WIDE.U32 R14, R0, 0x4, R2 ;  /* 0x00000004000e7825 */ /* 0x001fce00078e0002 */
[----:B------:R-:W0:Y:S01]  /*0fd0*/  LDC.64 R4, c[0x0][0x390] ;  /* 0x0000e400ff047b82 */ /* 0x000e220000000a00 */
[----:B------:R-:W1:Y:S07]  /*0fe0*/  LDG.E.CONSTANT R9, desc[UR12][R14.64] ;  /* 0x0000000c0e097981 */ /* 0x000e6e000c1e9900 */
[----:B------:R-:W3:Y:S01]  /*0ff0*/  LDC.64 R2, c[0x0][0x388] ;  /* 0x0000e200ff027b82 */ /* 0x000ee20000000a00 */
[----:B------:R-:W4:Y:S07]  /*1000*/  LDG.E.CONSTANT R15, desc[UR12][R14.64+0x4] ;  /* 0x0000040c0e0f7981 */ /* 0x000f2e000c1e9900 */
[----:B------:R-:W5:Y:S01]  /*1010*/  LDC.64 R10, c[0x0][0x3a8] ;  /* 0x0000ea00ff0a7b82 */ /* 0x000f620000000a00 */
[----:B0-----:R-:W-:-:S04]  /*1020*/  IMAD.WIDE.U32 R4, R0, 0x4, R4 ;  /* 0x0000000400047825 */ /* 0x001fc800078e0004 */
[----:B---3--:R-:W-:Y:S01]  /*1030*/  IMAD.WIDE.U32 R2, R0, 0x4, R2 ;  /* 0x0000000400027825 */ /* 0x008fe200078e0002 */
[----:B-1----:R-:W-:-:S04]  /*1040*/  ISETP.GE.AND P0, PT, R9, R8, PT ;  /* 0x000000080900720c */ /* 0x002fc80003f06270 */
[----:B------:R-:W-:-:S13]  /*1050*/  ISETP.LT.OR P0, PT, R9, RZ, P0 ;  /* 0x000000ff0900720c */ /* 0x000fda0000701670 */
[----:B--2---:R-:W-:Y:S01]  /*1060*/  @!P0 IMAD.WIDE.U32 R6, R9, 0x4, R6 ;  /* 0x0000000409068825 */ /* 0x004fe200078e0006 */
[----:B------:R-:W2:Y:S01]  /*1070*/  @!P0 LDG.E.CONSTANT R19, desc[UR12][R2.64] ;  /* 0x0000000c02138981 */ /* 0x000ea2000c1e9900 */
[----:B------:R-:W0:Y:S03]  /*1080*/  @!P0 LDC.64 R12, c[0x0][0x3b0] ;  /* 0x0000ec00ff0c8b82 */ /* 0x000e260000000a00 */
[----:B------:R-:W3:Y:S04]  /*1090*/  @!P0 LDG.E R9, desc[UR12][R6.64] ;  /* 0x0000000c06098981 */ /* 0x000ee8000c1e1900 */
[----:B------:R-:W2:Y:S01]  /*10a0*/  @!P0 LDG.E.CONSTANT R21, desc[UR12][R4.64] ;  /* 0x0000000c04158981 */ /* 0x000ea2000c1e9900 */
[----:B----4-:R-:W-:-:S04]  /*10b0*/  ISETP.GE.AND P1, PT, R15, R8, PT ;  /* 0x000000080f00720c */ /* 0x010fc80003f26270 */
[----:B------:R-:W-:Y:S02]  /*10c0*/  ISETP.LT.OR P1, PT, R15, RZ, P1 ;  /* 0x000000ff0f00720c */ /* 0x000fe40000f21670 */
[C---:B---3--:R-:W-:Y:S01]  /*10d0*/  @!P0 IADD3 R17, PT, PT, R9.reuse, 0x1, RZ ;  /* 0x0000000109118810 */ /* 0x048fe20007ffe0ff */
[----:B-----5:R-:W-:-:S04]  /*10e0*/  @!P0 IMAD.WIDE R10, R9, 0x4, R10 ;  /* 0x00000004090a8825 */ /* 0x020fc800078e020a */
[----:B0-----:R-:W-:Y:S01]  /*10f0*/  @!P0 IMAD.WIDE R12, R9, 0x4, R12 ;  /* 0x00000004090c8825 */ /* 0x001fe200078e020c */
[----:B------:R0:W-:Y:S04]  /*1100*/  @!P0 STG.E desc[UR12][R6.64], R17 ;  /* 0x0000001106008986 */ /* 0x0001e8000c10190c */
[----:B--2---:R0:W-:Y:S04]  /*1110*/  @!P0 STG.E desc[UR12][R10.64], R19 ;  /* 0x000000130a008986 */ /* 0x0041e8000c10190c */
[----:B------:R0:W-:Y:S01]  /*1120*/  @!P0 STG.E desc[UR12][R12.64], R21 ;  /* 0x000000150c008986 */ /* 0x0001e2000c10190c */
[----:B------:R-:W-:Y:S05]  /*1130*/  @P1 BRA `(.L_x_5) ;  /* 0x0000000000341947 */ /* 0x000fea0003800000 */
[----:B0-----:R-:W0:Y:S01]  /*1140*/  LDC.64 R6, c[0x0][0x3a0] ;  /* 0x0000e800ff067b82 */ /* 0x001e220000000a00 */
[----:B------:R-:W2:Y:S04]  /*1150*/  LDG.E.CONSTANT R3, desc[UR12][R2.64+0x4] ;  /* 0x0000040c02037981 */ /* 0x000ea8000c1e9900 */
[----:B------:R-:W3:Y:S03]  /*1160*/  LDG.E.CONSTANT R5, desc[UR12][R4.64+0x4] ;  /* 0x0000040c04057981 */ /* 0x000ee6000c1e9900 */
[----:B------:R-:W1:Y:S08]  /*1170*/  LDC.64 R8, c[0x0][0x3a8] ;  /* 0x0000ea00ff087b82 */ /* 0x000e700000000a00 */
[----:B------:R-:W4:Y:S01]  /*1180*/  LDC.64 R10, c[0x0][0x3b0] ;  /* 0x0000ec00ff0a7b82 */ /* 0x000f220000000a00 */
[----:B0-----:R-:W-:-:S05]  /*1190*/  IMAD.WIDE.U32 R6, R15, 0x4, R6 ;  /* 0x000000040f067825 */ /* 0x001fca00078e0006 */
[----:B------:R-:W5:Y:S02]  /*11a0*/  LDG.E R13, desc[UR12][R6.64] ;  /* 0x0000000c060d7981 */ /* 0x000f64000c1e1900 */
[C---:B-----5:R-:W-:Y:S02]  /*11b0*/  VIADD R15, R13.reuse, 0x1 ;  /* 0x000000010d0f7836 */ /* 0x060fe40000000000 */
[----:B-1----:R-:W-:-:S04]  /*11c0*/  IMAD.WIDE R8, R13, 0x4, R8 ;  /* 0x000000040d087825 */ /* 0x002fc800078e0208 */
[----:B----4-:R-:W-:Y:S01]  /*11d0*/  IMAD.WIDE R10, R13, 0x4, R10 ;  /* 0x000000040d0a7825 */ /* 0x010fe200078e020a */
[----:B------:R1:W-:Y:S04]  /*11e0*/  STG.E desc[UR12][R6.64], R15 ;  /* 0x0000000f06007986 */ /* 0x0003e8000c10190c */
[----:B--2---:R1:W-:Y:S04]  /*11f0*/  STG.E desc[UR12][R8.64], R3 ;  /* 0x0000000308007986 */ /* 0x0043e8000c10190c */
[----:B---3--:R1:W-:Y:S02]  /*1200*/  STG.E desc[UR12][R10.64], R5 ;  /* 0x000000050a007986 */ /* 0x0083e4000c10190c */
.L_x_5:
[----:B------:R-:W-:-:S07]  /*1210*/  IADD3 R0, PT, PT, R0, 0x2, RZ ;  /* 0x0000000200007810 */ /* 0x000fce0007ffe0ff */
.L_x_4:
[----:B------:R-:W-:-:S04]  /*1220*/  LOP3.LUT R16, R16, 0x1, RZ, 0xc0, !PT ;  /* 0x0000000110107812 */ /* 0x000fc800078ec0ff */
[----:B------:R-:W-:-:S13]  /*1230*/  ISETP.NE.U32.AND P0, PT, R16, 0x1, PT ;  /* 0x000000011000780c */ /* 0x000fda0003f05070 */
[----:B------:R-:W-:Y:S05]  /*1240*/  @P0 EXIT ;  /* 0x000000000000094d */ /* 0x000fea0003800000 */
[----:B-1----:R-:W1:Y:S01]  /*1250*/  LDC.64 R2, c[0x0][0x380] ;  /* 0x0000e000ff027b82 */ /* 0x002e620000000a00 */
[----:B------:R-:W2:Y:S01]  /*1260*/  LDCU UR4, c[0x0][0x39c] ;  /* 0x00007380ff0477ac */ /* 0x000ea20008000800 */
[----:B-1----:R-:W-:-:S05]  /*1270*/  IMAD.WIDE.U32 R2, R0, 0x4, R2 ;  /* 0x0000000400027825 */ /* 0x002fca00078e0002 */
[----:B0-----:R-:W2:Y:S02]  /*1280*/  LDG.E.CONSTANT R7, desc[UR12][R2.64] ;  /* 0x0000000c02077981 */ /* 0x001ea4000c1e9900 */
[----:B--2---:R-:W-:-:S04]  /*1290*/  ISETP.GE.AND P0, PT, R7, UR4, PT ;  /* 0x0000000407007c0c */ /* 0x004fc8000bf06270 */
[----:B------:R-:W-:-:S13]  /*12a0*/  ISETP.LT.OR P0, PT, R7, RZ, P0 ;  /* 0x000000ff0700720c */ /* 0x000fda0000701670 */
[----:B------:R-:W-:Y:S05]  /*12b0*/  @P0 EXIT ;  /* 0x000000000000094d */ /* 0x000fea0003800000 */
[----:B------:R-:W0:Y:S08]  /*12c0*/  LDC.64 R2, c[0x0][0x3a0] ;  /* 0x0000e800ff027b82 */ /* 0x000e300000000a00 */
[----:B------:R-:W1:Y:S08]  /*12d0*/  LDC.64 R4, c[0x0][0x388] ;  /* 0x0000e200ff047b82 */ /* 0x000e700000000a00 */
[----:B------:R-:W2:Y:S01]  /*12e0*/  LDC.64 R8, c[0x0][0x390] ;  /* 0x0000e400ff087b82 */ /* 0x000ea20000000a00 */
[----:B0-----:R-:W-:-:S07]  /*12f0*/  IMAD.WIDE.U32 R2, R7, 0x4, R2 ;  /* 0x0000000407027825 */ /* 0x001fce00078e0002 */
[----:B------:R-:W0:Y:S01]  /*1300*/  LDC.64 R10, c[0x0][0x3b0] ;  /* 0x0000ec00ff0a7b82 */ /* 0x000e220000000a00 */
[----:B------:R-:W3:Y:S01]  /*1310*/  LDG.E R13, desc[UR12][R2.64] ;  /* 0x0000000c020d7981 */ /* 0x000ee2000c1e1900 */
[----:B-1----:R-:W-:-:S06]  /*1320*/  IMAD.WIDE.U32 R4, R0, 0x4, R4 ;  /* 0x0000000400047825 */ /* 0x002fcc00078e0004 */
[----:B------:R-:W1:Y:S01]  /*1330*/  LDC.64 R6, c[0x0][0x3a8] ;  /* 0x0000ea00ff067b82 */ /* 0x000e620000000a00 */
[----:B------:R-:W4:Y:S01]  /*1340*/  LDG.E.CONSTANT R5, desc[UR12][R4.64] ;  /* 0x0000000c04057981 */ /* 0x000f22000c1e9900 */
[----:B--2---:R-:W-:-:S06]  /*1350*/  IMAD.WIDE.U32 R8, R0, 0x4, R8 ;  /* 0x0000000400087825 */ /* 0x004fcc00078e0008 */
[----:B------:R-:W2:Y:S01]  /*1360*/  LDG.E.CONSTANT R9, desc[UR12][R8.64] ;  /* 0x0000000c08097981 */ /* 0x000ea2000c1e9900 */
[C---:B---3--:R-:W-:Y:S01]  /*1370*/  IADD3 R15, PT, PT, R13.reuse, 0x1, RZ ;  /* 0x000000010d0f7810 */ /* 0x048fe20007ffe0ff */
[----:B-1----:R-:W-:-:S04]  /*1380*/  IMAD.WIDE R6, R13, 0x4, R6 ;  /* 0x000000040d067825 */ /* 0x002fc800078e0206 */
[----:B0-----:R-:W-:Y:S01]  /*1390*/  IMAD.WIDE R10, R13, 0x4, R10 ;  /* 0x000000040d0a7825 */ /* 0x001fe200078e020a */
[----:B------:R-:W-:Y:S04]  /*13a0*/  STG.E desc[UR12][R2.64], R15 ;  /* 0x0000000f02007986 */ /* 0x000fe8000c10190c */
[----:B----4-:R-:W-:Y:S04]  /*13b0*/  STG.E desc[UR12][R6.64], R5 ;  /* 0x0000000506007986 */ /* 0x010fe8000c10190c */
[----:B--2---:R-:W-:Y:S01]  /*13c0*/  STG.E desc[UR12][R10.64], R9 ;  /* 0x000000090a007986 */ /* 0x004fe2000c10190c */
[----:B------:R-:W-:Y:S05]  /*13d0*/  EXIT ;  /* 0x000000000000794d */ /* 0x000fea0003800000 */
.L_x_6:
[----:B------:R-:W-:-:S00]  /*13e0*/  BRA `(.L_x_6) ;  /* 0xfffffffc00fc7947 */ /* 0x000fc0000383ffff */
[----:B------:R-:W-:-:S00]  /*13f0*/  NOP ;  /* 0x0000000000007918 */ /* 0x000fc00000000000 */
        /* <DEDUP_REMOVED lines=8> */
.L_x_11:


//--------------------- .text.k_hist_rows         --------------------------
	.section	.text.k_hist_rows,"ax",@progbits
	.align	128
        .global         k_hist_rows
        .type           k_hist_rows,@function
        .size           k_hist_rows,(.L_x_12 - k_hist_rows)
        .other          k_hist_rows,@"STO_CUDA_ENTRY STV_DEFAULT"
k_hist_rows:
.text.k_hist_rows:
[----:B------:R-:W-:Y:S01]  /*0000*/  LDC R1, c[0x0][0x37c] ;  /* 0x0000df00ff017b82 */ /* 0x000fe20000000800 */
[----:B------:R-:W0:Y:S07]  /*0010*/  S2R R0, SR_TID.X ;  /* 0x0000000000007919 */ /* 0x000e2e0000002100 */
[----:B------:R-:W0:Y:S01]  /*0020*/  S2UR UR4, SR_CTAID.X ;  /* 0x00000000000479c3 */ /* 0x000e220000002500 */
[----:B------:R-:W1:Y:S07]  /*0030*/  LDCU UR5, c[0x0][0x388] ;  /* 0x00007100ff0577ac */ /* 0x000e6e0008000800 */
[----:B------:R-:W0:Y:S02]  /*0040*/  LDC R9, c[0x0][0x360] ;  /* 0x0000d800ff097b82 */ /* 0x000e240000000800 */
[----:B0-----:R-:W-:-:S05]  /*0050*/  IMAD R0, R9, UR4, R0 ;  /* 0x0000000409007c24 */ /* 0x001fca000f8e0200 */
[----:B-1----:R-:W-:-:S13]  /*0060*/  ISETP.GE.AND P0, PT, R0, UR5, PT ;  /* 0x0000000500007c0c */ /* 0x002fda000bf06270 */
[----:B------:R-:W-:Y:S05]  /*0070*/  @P0 EXIT ;  /* 0x000000000000094d */ /* 0x000fea0003800000 */
[----:B------:R-:W0:Y:S01]  /*0080*/  LDC.64 R4, c[0x0][0x380] ;  /* 0x0000e000ff047b82 */ /* 0x000e220000000a00 */
[----:B------:R-:W1:Y:S01]  /*0090*/  LDCU UR4, c[0x0][0x370] ;  /* 0x00006e00ff0477ac */ /* 0x000e620008000800 */
[----:B------:R-:W2:Y:S06]  /*00a0*/  LDCU.64 UR6, c[0x0][0x358] ;  /* 0x00006b00ff0677ac */ /* 0x000eac0008000a00 */
[----:B------:R-:W3:Y:S01]  /*00b0*/  LDC.64 R6, c[0x0][0x390] ;  /* 0x0000e400ff067b82 */ /* 0x000ee20000000a00 */
[----:B------:R-:W4:Y:S01]  /*00c0*/  LDCU.64 UR8, c[0x0][0x388] ;  /* 0x00007100ff0877ac */ /* 0x000f220008000a00 */
[----:B-1----:R-:W-:-:S07]  /*00d0*/  IMAD R9, R9, UR4, RZ ;  /* 0x0000000409097c24 */ /* 0x002fce000f8e02ff */
.L_x_9:
[----:B0-----:R-:W-:-:S06]  /*00e0*/  IMAD.WIDE R2, R0, 0x4, R4 ;  /* 0x0000000400027825 */ /* 0x001fcc00078e0204 */
[----:B--2---:R-:W2:Y:S01]  /*00f0*/  LDG.E.CONSTANT R3, desc[UR6][R2.64] ;  /* 0x0000000602037981 */ /* 0x004ea2000c1e9900 */
[----:B------:R-:W-:Y:S01]  /*0100*/  IADD3 R0, PT, PT, R9, R0, RZ ;  /* 0x0000000009007210 */ /* 0x000fe20007ffe0ff */
[----:B------:R-:W-:Y:S03]  /*0110*/  BSSY.RECONVERGENT B0, `(.L_x_7) ;  /* 0x0000008000007945 */ /* 0x000fe60003800200 */
[----:B----4-:R-:W-:Y:S02]  /*0120*/  ISETP.GE.AND P1, PT, R0, UR8, PT ;  /* 0x0000000800007c0c */ /* 0x010fe4000bf26270 */
[----:B--2---:R-:W-:-:S04]  /*0130*/  ISETP.GE.AND P0, PT, R3, UR9, PT ;  /* 0x0000000903007c0c */ /* 0x004fc8000bf06270 */
[----:B------:R-:W-:-:S13]  /*0140*/  ISETP.LT.OR P0, PT, R3, RZ, P0 ;  /* 0x000000ff0300720c */ /* 0x000fda0000701670 */
[----:B------:R-:W-:Y:S05]  /*0150*/  @P0 BRA `(.L_x_8) ;  /* 0x00000000000c0947 */ /* 0x000fea0003800000 */
[----:B------:R-:W-:Y:S02]  /*0160*/  HFMA2 R11, -RZ, RZ, 0, 5.9604644775390625e-08 ;  /* 0x00000001ff0b7431 */ /* 0x000fe400000001ff */
[----:B---3--:R-:W-:-:S05]  /*0170*/  IMAD.WIDE.U32 R2, R3, 0x4, R6 ;  /* 0x0000000403027825 */ /* 0x008fca00078e0006 */
[----:B------:R0:W-:Y:S02]  /*0180*/  REDG.E.ADD.STRONG.GPU desc[UR6][R2.64], R11 ;  /* 0x0000000b0200798e */ /* 0x0001e4000c12e106 */
.L_x_8:
[----:B------:R-:W-:Y:S05]  /*0190*/  BSYNC.RECONVERGENT B0 ;  /* 0x0000000000007941 */ /* 0x000fea0003800200 */
.L_x_7:
[----:B------:R-:W-:Y:S05]  /*01a0*/  @!P1 BRA `(.L_x_9) ;  /* 0xfffffffc00cc9947 */ /* 0x000fea000383ffff */
[----:B------:R-:W-:Y:S05]  /*01b0*/  EXIT ;  /* 0x000000000000794d */ /* 0x000fea0003800000 */
.L_x_10:
        /* <DEDUP_REMOVED lines=12> */
.L_x_12:


//--------------------- .nv.shared.reserved.0     --------------------------
	.section	.nv.shared.reserved.0,"aw",@nobits
	.weak		__nv_reservedSMEM_offset_0_alias
	.size		__nv_reservedSMEM_offset_0_alias, 0, 64
	.other		__nv_reservedSMEM_offset_0_alias,@"STO_CUDA_RESERVED_SHARED STV_DEFAULT"
__nv_reservedSMEM_offset_0_alias:
	.zero		0
	.zero		64


//--------------------- .nv.constant0.k_stable_scatter_single --------------------------
	.section	.nv.constant0.k_stable_scatter_single,"a",@progbits
	.sectionflags	@""
	.align	4
.nv.constant0.k_stable_scatter_single:
	.zero		952


//--------------------- .nv.constant0.k_hist_rows --------------------------
	.section	.nv.constant0.k_hist_rows,"a",@progbits
	.sectionflags	@""
	.align	4
.nv.constant0.k_hist_rows:
	.zero		920


//--------------------- SYMBOLS --------------------------

	.type		.nv.reservedSmem.offset0,@object
	.size		.nv.reservedSmem.offset0,0x4
